//
// Generated by NVIDIA NVVM Compiler
//
// Compiler Build ID: CL-36424714
// Cuda compilation tools, release 13.0, V13.0.88
// Based on NVVM 20.0.0
//

.version 9.0
.target sm_100
.address_size 64

	// .globl	_Z22local_attention_kernelPKfS0_S0_Pfiiiiibf
// _ZZ22local_attention_kernelPKfS0_S0_PfiiiiibfE9max_score has been demoted
// _ZZ22local_attention_kernelPKfS0_S0_PfiiiiibfE7sum_exp has been demoted
.extern .shared .align 16 .b8 shared_mem[];

.visible .entry _Z22local_attention_kernelPKfS0_S0_Pfiiiiibf(
	.param .u64 .ptr .align 1 _Z22local_attention_kernelPKfS0_S0_Pfiiiiibf_param_0,
	.param .u64 .ptr .align 1 _Z22local_attention_kernelPKfS0_S0_Pfiiiiibf_param_1,
	.param .u64 .ptr .align 1 _Z22local_attention_kernelPKfS0_S0_Pfiiiiibf_param_2,
	.param .u64 .ptr .align 1 _Z22local_attention_kernelPKfS0_S0_Pfiiiiibf_param_3,
	.param .u32 _Z22local_attention_kernelPKfS0_S0_Pfiiiiibf_param_4,
	.param .u32 _Z22local_attention_kernelPKfS0_S0_Pfiiiiibf_param_5,
	.param .u32 _Z22local_attention_kernelPKfS0_S0_Pfiiiiibf_param_6,
	.param .u32 _Z22local_attention_kernelPKfS0_S0_Pfiiiiibf_param_7,
	.param .u32 _Z22local_attention_kernelPKfS0_S0_Pfiiiiibf_param_8,
	.param .u8 _Z22local_attention_kernelPKfS0_S0_Pfiiiiibf_param_9,
	.param .f32 _Z22local_attention_kernelPKfS0_S0_Pfiiiiibf_param_10
)
{
	.local .align 16 .b8 	__local_depot0[256];
	.reg .b64 	%SP;
	.reg .b64 	%SPL;
	.reg .pred 	%p<48>;
	.reg .b16 	%rs<2>;
	.reg .b32 	%r<242>;
	.reg .b32 	%f<355>;
	.reg .b64 	%rd<36>;
	// demoted variable
	.shared .align 4 .f32 _ZZ22local_attention_kernelPKfS0_S0_PfiiiiibfE9max_score;
	// demoted variable
	.shared .align 4 .f32 _ZZ22local_attention_kernelPKfS0_S0_PfiiiiibfE7sum_exp;
	mov.u64 	%SPL, __local_depot0;
	ld.param.u64 	%rd8, [_Z22local_attention_kernelPKfS0_S0_Pfiiiiibf_param_0];
	ld.param.u64 	%rd9, [_Z22local_attention_kernelPKfS0_S0_Pfiiiiibf_param_1];
	ld.param.u64 	%rd10, [_Z22local_attention_kernelPKfS0_S0_Pfiiiiibf_param_2];
	ld.param.u32 	%r93, [_Z22local_attention_kernelPKfS0_S0_Pfiiiiibf_param_5];
	ld.param.u32 	%r94, [_Z22local_attention_kernelPKfS0_S0_Pfiiiiibf_param_6];
	ld.param.u32 	%r95, [_Z22local_attention_kernelPKfS0_S0_Pfiiiiibf_param_7];
	ld.param.u32 	%r96, [_Z22local_attention_kernelPKfS0_S0_Pfiiiiibf_param_8];
	ld.param.s8 	%rs1, [_Z22local_attention_kernelPKfS0_S0_Pfiiiiibf_param_9];
	ld.param.f32 	%f50, [_Z22local_attention_kernelPKfS0_S0_Pfiiiiibf_param_10];
	add.u64 	%rd1, %SPL, 0;
	mov.u32 	%r1, %ctaid.x;
	setp.ge.s32 	%p1, %r1, %r94;
	@%p1 bra 	$L__BB0_71;
	mov.u32 	%r97, %ctaid.y;
	mov.u32 	%r98, %ctaid.z;
	mov.u32 	%r235, %tid.x;
	mad.lo.s32 	%r99, %r93, %r98, %r97;
	mul.lo.s32 	%r100, %r99, %r94;
	mul.lo.s32 	%r101, %r100, %r95;
	cvt.s64.s32 	%rd2, %r101;
	setp.eq.s16 	%p2, %rs1, 0;
	@%p2 bra 	$L__BB0_3;
	sub.s32 	%r102, %r1, %r96;
	max.s32 	%r103, %r102, -1;
	add.s32 	%r214, %r103, 1;
	add.s32 	%r215, %r1, 1;
	bra.uni 	$L__BB0_4;
$L__BB0_3:
	shr.u32 	%r104, %r96, 31;
	add.s32 	%r105, %r96, %r104;
	shr.s32 	%r106, %r105, 1;
	sub.s32 	%r107, %r1, %r106;
	max.s32 	%r214, %r107, 0;
	add.s32 	%r108, %r1, %r106;
	add.s32 	%r109, %r108, 1;
	min.s32 	%r215, %r94, %r109;
$L__BB0_4:
	sub.s32 	%r9, %r215, %r214;
	mul.lo.s32 	%r10, %r96, %r95;
	setp.ge.s32 	%p3, %r235, %r95;
	@%p3 bra 	$L__BB0_7;
	mul.lo.s32 	%r11, %r95, %r1;
	mov.u32 	%r12, %ntid.x;
	cvta.to.global.u64 	%rd3, %rd8;
	mov.u32 	%r216, %r235;
$L__BB0_6:
	add.s32 	%r110, %r216, %r11;
	cvt.s64.s32 	%rd13, %r110;
	add.s64 	%rd14, %rd13, %rd2;
	shl.b64 	%rd15, %rd14, 2;
	add.s64 	%rd16, %rd3, %rd15;
	ld.global.nc.f32 	%f51, [%rd16];
	mul.wide.s32 	%rd17, %r216, 4;
	add.s64 	%rd18, %rd1, %rd17;
	st.local.f32 	[%rd18], %f51;
	add.s32 	%r216, %r216, %r12;
	setp.lt.s32 	%p4, %r216, %r95;
	@%p4 bra 	$L__BB0_6;
$L__BB0_7:
	shl.b32 	%r111, %r10, 2;
	mov.u32 	%r112, shared_mem;
	add.s32 	%r13, %r112, %r111;
	mul.lo.s32 	%r14, %r9, %r95;
	setp.ge.s32 	%p5, %r235, %r14;
	@%p5 bra 	$L__BB0_10;
	mov.u32 	%r15, %ntid.x;
	cvta.to.global.u64 	%rd4, %rd9;
	cvta.to.global.u64 	%rd5, %rd10;
	mov.u32 	%r217, %r235;
$L__BB0_9:
	div.s32 	%r113, %r217, %r95;
	mul.lo.s32 	%r114, %r113, %r95;
	sub.s32 	%r115, %r217, %r114;
	add.s32 	%r116, %r113, %r214;
	mad.lo.s32 	%r117, %r116, %r95, %r115;
	cvt.s64.s32 	%rd19, %r117;
	add.s64 	%rd20, %rd19, %rd2;
	shl.b64 	%rd21, %rd20, 2;
	add.s64 	%rd22, %rd4, %rd21;
	ld.global.nc.f32 	%f52, [%rd22];
	shl.b32 	%r118, %r217, 2;
	add.s32 	%r120, %r112, %r118;
	st.shared.f32 	[%r120], %f52;
	add.s64 	%rd23, %rd5, %rd21;
	ld.global.nc.f32 	%f53, [%rd23];
	add.s32 	%r121, %r13, %r118;
	st.shared.f32 	[%r121], %f53;
	add.s32 	%r217, %r217, %r15;
	setp.lt.s32 	%p6, %r217, %r14;
	@%p6 bra 	$L__BB0_9;
$L__BB0_10:
	add.s32 	%r20, %r13, %r111;
	bar.sync 	0;
	setp.ge.s32 	%p7, %r235, %r9;
	@%p7 bra 	$L__BB0_29;
	setp.lt.s32 	%p8, %r95, 1;
	mov.u32 	%r21, %ntid.x;
	@%p8 bra 	$L__BB0_27;
	and.b32  	%r22, %r95, 15;
	and.b32  	%r23, %r95, 7;
	and.b32  	%r24, %r95, 2147483632;
	and.b32  	%r25, %r95, 3;
	mov.u32 	%r218, %r235;
$L__BB0_13:
	add.s32 	%r126, %r95, -1;
	setp.lt.u32 	%p10, %r126, 15;
	mul.lo.s32 	%r27, %r218, %r95;
	mov.f32 	%f332, 0f00000000;
	mov.b32 	%r221, 0;
	@%p10 bra 	$L__BB0_16;
	mov.f32 	%f332, 0f00000000;
	mov.b32 	%r219, 0;
$L__BB0_15:
	.pragma "nounroll";
	mul.wide.u32 	%rd24, %r219, 4;
	add.s64 	%rd25, %rd1, %rd24;
	ld.local.v4.f32 	{%f57, %f58, %f59, %f60}, [%rd25];
	add.s32 	%r128, %r219, %r27;
	shl.b32 	%r129, %r128, 2;
	mov.u32 	%r130, shared_mem;
	add.s32 	%r131, %r130, %r129;
	ld.shared.f32 	%f61, [%r131];
	fma.rn.f32 	%f62, %f57, %f61, %f332;
	ld.shared.f32 	%f63, [%r131+4];
	fma.rn.f32 	%f64, %f58, %f63, %f62;
	ld.shared.f32 	%f65, [%r131+8];
	fma.rn.f32 	%f66, %f59, %f65, %f64;
	ld.shared.f32 	%f67, [%r131+12];
	fma.rn.f32 	%f68, %f60, %f67, %f66;
	ld.local.v4.f32 	{%f69, %f70, %f71, %f72}, [%rd25+16];
	ld.shared.f32 	%f73, [%r131+16];
	fma.rn.f32 	%f74, %f69, %f73, %f68;
	ld.shared.f32 	%f75, [%r131+20];
	fma.rn.f32 	%f76, %f70, %f75, %f74;
	ld.shared.f32 	%f77, [%r131+24];
	fma.rn.f32 	%f78, %f71, %f77, %f76;
	ld.shared.f32 	%f79, [%r131+28];
	fma.rn.f32 	%f80, %f72, %f79, %f78;
	ld.local.v4.f32 	{%f81, %f82, %f83, %f84}, [%rd25+32];
	ld.shared.f32 	%f85, [%r131+32];
	fma.rn.f32 	%f86, %f81, %f85, %f80;
	ld.shared.f32 	%f87, [%r131+36];
	fma.rn.f32 	%f88, %f82, %f87, %f86;
	ld.shared.f32 	%f89, [%r131+40];
	fma.rn.f32 	%f90, %f83, %f89, %f88;
	ld.shared.f32 	%f91, [%r131+44];
	fma.rn.f32 	%f92, %f84, %f91, %f90;
	ld.local.v4.f32 	{%f93, %f94, %f95, %f96}, [%rd25+48];
	ld.shared.f32 	%f97, [%r131+48];
	fma.rn.f32 	%f98, %f93, %f97, %f92;
	ld.shared.f32 	%f99, [%r131+52];
	fma.rn.f32 	%f100, %f94, %f99, %f98;
	ld.shared.f32 	%f101, [%r131+56];
	fma.rn.f32 	%f102, %f95, %f101, %f100;
	ld.shared.f32 	%f103, [%r131+60];
	fma.rn.f32 	%f332, %f96, %f103, %f102;
	add.s32 	%r219, %r219, 16;
	setp.ne.s32 	%p11, %r219, %r24;
	mov.u32 	%r221, %r24;
	@%p11 bra 	$L__BB0_15;
$L__BB0_16:
	setp.eq.s32 	%p12, %r22, 0;
	@%p12 bra 	$L__BB0_26;
	add.s32 	%r132, %r22, -1;
	setp.lt.u32 	%p13, %r132, 7;
	@%p13 bra 	$L__BB0_19;
	mul.wide.u32 	%rd26, %r221, 4;
	add.s64 	%rd27, %rd1, %rd26;
	ld.local.f32 	%f105, [%rd27];
	add.s32 	%r133, %r221, %r27;
	shl.b32 	%r134, %r133, 2;
	mov.u32 	%r135, shared_mem;
	add.s32 	%r136, %r135, %r134;
	ld.shared.f32 	%f106, [%r136];
	fma.rn.f32 	%f107, %f105, %f106, %f332;
	ld.local.f32 	%f108, [%rd27+4];
	ld.shared.f32 	%f109, [%r136+4];
	fma.rn.f32 	%f110, %f108, %f109, %f107;
	ld.local.f32 	%f111, [%rd27+8];
	ld.shared.f32 	%f112, [%r136+8];
	fma.rn.f32 	%f113, %f111, %f112, %f110;
	ld.local.f32 	%f114, [%rd27+12];
	ld.shared.f32 	%f115, [%r136+12];
	fma.rn.f32 	%f116, %f114, %f115, %f113;
	ld.local.f32 	%f117, [%rd27+16];
	ld.shared.f32 	%f118, [%r136+16];
	fma.rn.f32 	%f119, %f117, %f118, %f116;
	ld.local.f32 	%f120, [%rd27+20];
	ld.shared.f32 	%f121, [%r136+20];
	fma.rn.f32 	%f122, %f120, %f121, %f119;
	ld.local.f32 	%f123, [%rd27+24];
	ld.shared.f32 	%f124, [%r136+24];
	fma.rn.f32 	%f125, %f123, %f124, %f122;
	ld.local.f32 	%f126, [%rd27+28];
	ld.shared.f32 	%f127, [%r136+28];
	fma.rn.f32 	%f332, %f126, %f127, %f125;
	add.s32 	%r221, %r221, 8;
$L__BB0_19:
	setp.eq.s32 	%p14, %r23, 0;
	@%p14 bra 	$L__BB0_26;
	add.s32 	%r137, %r23, -1;
	setp.lt.u32 	%p15, %r137, 3;
	@%p15 bra 	$L__BB0_22;
	mul.wide.u32 	%rd28, %r221, 4;
	add.s64 	%rd29, %rd1, %rd28;
	ld.local.f32 	%f129, [%rd29];
	add.s32 	%r138, %r221, %r27;
	shl.b32 	%r139, %r138, 2;
	mov.u32 	%r140, shared_mem;
	add.s32 	%r141, %r140, %r139;
	ld.shared.f32 	%f130, [%r141];
	fma.rn.f32 	%f131, %f129, %f130, %f332;
	ld.local.f32 	%f132, [%rd29+4];
	ld.shared.f32 	%f133, [%r141+4];
	fma.rn.f32 	%f134, %f132, %f133, %f131;
	ld.local.f32 	%f135, [%rd29+8];
	ld.shared.f32 	%f136, [%r141+8];
	fma.rn.f32 	%f137, %f135, %f136, %f134;
	ld.local.f32 	%f138, [%rd29+12];
	ld.shared.f32 	%f139, [%r141+12];
	fma.rn.f32 	%f332, %f138, %f139, %f137;
	add.s32 	%r221, %r221, 4;
$L__BB0_22:
	setp.eq.s32 	%p16, %r25, 0;
	@%p16 bra 	$L__BB0_26;
	setp.eq.s32 	%p17, %r25, 1;
	mul.wide.u32 	%rd30, %r221, 4;
	add.s64 	%rd6, %rd1, %rd30;
	ld.local.f32 	%f140, [%rd6];
	add.s32 	%r142, %r221, %r27;
	shl.b32 	%r143, %r142, 2;
	mov.u32 	%r144, shared_mem;
	add.s32 	%r35, %r144, %r143;
	ld.shared.f32 	%f141, [%r35];
	fma.rn.f32 	%f332, %f140, %f141, %f332;
	@%p17 bra 	$L__BB0_26;
	setp.eq.s32 	%p18, %r25, 2;
	ld.local.f32 	%f142, [%rd6+4];
	ld.shared.f32 	%f143, [%r35+4];
	fma.rn.f32 	%f332, %f142, %f143, %f332;
	@%p18 bra 	$L__BB0_26;
	ld.local.f32 	%f144, [%rd6+8];
	ld.shared.f32 	%f145, [%r35+8];
	fma.rn.f32 	%f332, %f144, %f145, %f332;
$L__BB0_26:
	mul.f32 	%f146, %f50, %f332;
	shl.b32 	%r145, %r218, 2;
	add.s32 	%r146, %r20, %r145;
	st.shared.f32 	[%r146], %f146;
	add.s32 	%r218, %r218, %r21;
	setp.lt.s32 	%p19, %r218, %r9;
	@%p19 bra 	$L__BB0_13;
	bra.uni 	$L__BB0_29;
$L__BB0_27:
	mul.f32 	%f15, %f50, 0f00000000;
	mov.u32 	%r223, %r235;
$L__BB0_28:
	shl.b32 	%r123, %r223, 2;
	add.s32 	%r124, %r20, %r123;
	st.shared.f32 	[%r124], %f15;
	add.s32 	%r223, %r223, %r21;
	setp.lt.s32 	%p9, %r223, %r9;
	@%p9 bra 	$L__BB0_28;
$L__BB0_29:
	bar.sync 	0;
	setp.ne.s32 	%p20, %r235, 0;
	@%p20 bra 	$L__BB0_44;
	mov.b32 	%r147, -8388609;
	st.shared.u32 	[_ZZ22local_attention_kernelPKfS0_S0_PfiiiiibfE9max_score], %r147;
	setp.lt.s32 	%p21, %r9, 1;
	@%p21 bra 	$L__BB0_44;
	and.b32  	%r39, %r9, 15;
	sub.s32 	%r149, %r214, %r215;
	setp.gt.u32 	%p22, %r149, -16;
	mov.b32 	%r226, 0;
	mov.f32 	%f341, 0fFF7FFFFF;
	@%p22 bra 	$L__BB0_34;
	and.b32  	%r226, %r9, 2147483632;
	mov.b32 	%r224, 0;
	mov.f32 	%f341, 0fFF7FFFFF;
$L__BB0_33:
	.pragma "nounroll";
	shl.b32 	%r151, %r224, 2;
	add.s32 	%r152, %r20, %r151;
	ld.shared.v2.f32 	{%f150, %f151}, [%r152];
	max.f32 	%f152, %f341, %f150;
	max.f32 	%f153, %f152, %f151;
	ld.shared.v2.f32 	{%f154, %f155}, [%r152+8];
	max.f32 	%f156, %f153, %f154;
	max.f32 	%f157, %f156, %f155;
	ld.shared.v2.f32 	{%f158, %f159}, [%r152+16];
	max.f32 	%f160, %f157, %f158;
	max.f32 	%f161, %f160, %f159;
	ld.shared.v2.f32 	{%f162, %f163}, [%r152+24];
	max.f32 	%f164, %f161, %f162;
	max.f32 	%f165, %f164, %f163;
	ld.shared.v2.f32 	{%f166, %f167}, [%r152+32];
	max.f32 	%f168, %f165, %f166;
	max.f32 	%f169, %f168, %f167;
	ld.shared.v2.f32 	{%f170, %f171}, [%r152+40];
	max.f32 	%f172, %f169, %f170;
	max.f32 	%f173, %f172, %f171;
	ld.shared.v2.f32 	{%f174, %f175}, [%r152+48];
	max.f32 	%f176, %f173, %f174;
	max.f32 	%f177, %f176, %f175;
	ld.shared.v2.f32 	{%f178, %f179}, [%r152+56];
	max.f32 	%f180, %f177, %f178;
	max.f32 	%f341, %f180, %f179;
	add.s32 	%r224, %r224, 16;
	setp.ne.s32 	%p23, %r224, %r226;
	@%p23 bra 	$L__BB0_33;
$L__BB0_34:
	setp.eq.s32 	%p24, %r39, 0;
	@%p24 bra 	$L__BB0_43;
	and.b32  	%r44, %r9, 7;
	setp.lt.u32 	%p25, %r39, 8;
	@%p25 bra 	$L__BB0_37;
	shl.b32 	%r153, %r226, 2;
	add.s32 	%r154, %r20, %r153;
	ld.shared.f32 	%f182, [%r154];
	max.f32 	%f183, %f341, %f182;
	ld.shared.f32 	%f184, [%r154+4];
	max.f32 	%f185, %f183, %f184;
	ld.shared.f32 	%f186, [%r154+8];
	max.f32 	%f187, %f185, %f186;
	ld.shared.f32 	%f188, [%r154+12];
	max.f32 	%f189, %f187, %f188;
	ld.shared.f32 	%f190, [%r154+16];
	max.f32 	%f191, %f189, %f190;
	ld.shared.f32 	%f192, [%r154+20];
	max.f32 	%f193, %f191, %f192;
	ld.shared.f32 	%f194, [%r154+24];
	max.f32 	%f195, %f193, %f194;
	ld.shared.f32 	%f196, [%r154+28];
	max.f32 	%f341, %f195, %f196;
	add.s32 	%r226, %r226, 8;
$L__BB0_37:
	setp.eq.s32 	%p26, %r44, 0;
	@%p26 bra 	$L__BB0_43;
	and.b32  	%r47, %r9, 3;
	setp.lt.u32 	%p27, %r44, 4;
	@%p27 bra 	$L__BB0_40;
	shl.b32 	%r155, %r226, 2;
	add.s32 	%r156, %r20, %r155;
	ld.shared.f32 	%f198, [%r156];
	max.f32 	%f199, %f341, %f198;
	ld.shared.f32 	%f200, [%r156+4];
	max.f32 	%f201, %f199, %f200;
	ld.shared.f32 	%f202, [%r156+8];
	max.f32 	%f203, %f201, %f202;
	ld.shared.f32 	%f204, [%r156+12];
	max.f32 	%f341, %f203, %f204;
	add.s32 	%r226, %r226, 4;
$L__BB0_40:
	setp.eq.s32 	%p28, %r47, 0;
	@%p28 bra 	$L__BB0_43;
	mov.b32 	%r229, 0;
$L__BB0_42:
	.pragma "nounroll";
	shl.b32 	%r158, %r226, 2;
	add.s32 	%r159, %r20, %r158;
	ld.shared.f32 	%f205, [%r159];
	max.f32 	%f341, %f341, %f205;
	add.s32 	%r226, %r226, 1;
	add.s32 	%r229, %r229, 1;
	setp.ne.s32 	%p29, %r229, %r47;
	@%p29 bra 	$L__BB0_42;
$L__BB0_43:
	st.shared.f32 	[_ZZ22local_attention_kernelPKfS0_S0_PfiiiiibfE9max_score], %f341;
$L__BB0_44:
	setp.ne.s32 	%p30, %r235, 0;
	bar.sync 	0;
	@%p30 bra 	$L__BB0_53;
	mov.b32 	%r160, 0;
	st.shared.u32 	[_ZZ22local_attention_kernelPKfS0_S0_PfiiiiibfE7sum_exp], %r160;
	setp.lt.s32 	%p31, %r9, 1;
	@%p31 bra 	$L__BB0_53;
	ld.shared.f32 	%f29, [_ZZ22local_attention_kernelPKfS0_S0_PfiiiiibfE9max_score];
	and.b32  	%r54, %r9, 3;
	sub.s32 	%r162, %r214, %r215;
	setp.gt.u32 	%p32, %r162, -4;
	mov.b32 	%r232, 0;
	mov.f32 	%f346, 0f00000000;
	@%p32 bra 	$L__BB0_49;
	and.b32  	%r232, %r9, 2147483644;
	mov.b32 	%r230, 0;
	mov.f32 	%f346, 0f00000000;
$L__BB0_48:
	shl.b32 	%r164, %r230, 2;
	add.s32 	%r165, %r20, %r164;
	ld.shared.v2.f32 	{%f209, %f210}, [%r165];
	sub.f32 	%f211, %f209, %f29;
	fma.rn.f32 	%f212, %f211, 0f3BBB989D, 0f3F000000;
	cvt.sat.f32.f32 	%f213, %f212;
	mov.f32 	%f214, 0f4B400001;
	mov.f32 	%f215, 0f437C0000;
	fma.rm.f32 	%f216, %f213, %f215, %f214;
	add.f32 	%f217, %f216, 0fCB40007F;
	neg.f32 	%f218, %f217;
	fma.rn.f32 	%f219, %f211, 0f3FB8AA3B, %f218;
	fma.rn.f32 	%f220, %f211, 0f32A57060, %f219;
	mov.b32 	%r166, %f216;
	shl.b32 	%r167, %r166, 23;
	mov.b32 	%f221, %r167;
	ex2.approx.ftz.f32 	%f222, %f220;
	mul.f32 	%f223, %f222, %f221;
	add.f32 	%f224, %f346, %f223;
	sub.f32 	%f225, %f210, %f29;
	fma.rn.f32 	%f226, %f225, 0f3BBB989D, 0f3F000000;
	cvt.sat.f32.f32 	%f227, %f226;
	fma.rm.f32 	%f228, %f227, %f215, %f214;
	add.f32 	%f229, %f228, 0fCB40007F;
	neg.f32 	%f230, %f229;
	fma.rn.f32 	%f231, %f225, 0f3FB8AA3B, %f230;
	fma.rn.f32 	%f232, %f225, 0f32A57060, %f231;
	mov.b32 	%r168, %f228;
	shl.b32 	%r169, %r168, 23;
	mov.b32 	%f233, %r169;
	ex2.approx.ftz.f32 	%f234, %f232;
	mul.f32 	%f235, %f234, %f233;
	st.shared.v2.f32 	[%r165], {%f223, %f235};
	add.f32 	%f236, %f224, %f235;
	ld.shared.v2.f32 	{%f237, %f238}, [%r165+8];
	sub.f32 	%f239, %f237, %f29;
	fma.rn.f32 	%f240, %f239, 0f3BBB989D, 0f3F000000;
	cvt.sat.f32.f32 	%f241, %f240;
	fma.rm.f32 	%f242, %f241, %f215, %f214;
	add.f32 	%f243, %f242, 0fCB40007F;
	neg.f32 	%f244, %f243;
	fma.rn.f32 	%f245, %f239, 0f3FB8AA3B, %f244;
	fma.rn.f32 	%f246, %f239, 0f32A57060, %f245;
	mov.b32 	%r170, %f242;
	shl.b32 	%r171, %r170, 23;
	mov.b32 	%f247, %r171;
	ex2.approx.ftz.f32 	%f248, %f246;
	mul.f32 	%f249, %f248, %f247;
	add.f32 	%f250, %f236, %f249;
	sub.f32 	%f251, %f238, %f29;
	fma.rn.f32 	%f252, %f251, 0f3BBB989D, 0f3F000000;
	cvt.sat.f32.f32 	%f253, %f252;
	fma.rm.f32 	%f254, %f253, %f215, %f214;
	add.f32 	%f255, %f254, 0fCB40007F;
	neg.f32 	%f256, %f255;
	fma.rn.f32 	%f257, %f251, 0f3FB8AA3B, %f256;
	fma.rn.f32 	%f258, %f251, 0f32A57060, %f257;
	mov.b32 	%r172, %f254;
	shl.b32 	%r173, %r172, 23;
	mov.b32 	%f259, %r173;
	ex2.approx.ftz.f32 	%f260, %f258;
	mul.f32 	%f261, %f260, %f259;
	st.shared.v2.f32 	[%r165+8], {%f249, %f261};
	add.f32 	%f346, %f250, %f261;
	add.s32 	%r230, %r230, 4;
	setp.ne.s32 	%p33, %r230, %r232;
	@%p33 bra 	$L__BB0_48;
$L__BB0_49:
	setp.eq.s32 	%p34, %r54, 0;
	@%p34 bra 	$L__BB0_52;
	mov.b32 	%r233, 0;
$L__BB0_51:
	.pragma "nounroll";
	shl.b32 	%r175, %r232, 2;
	add.s32 	%r176, %r20, %r175;
	ld.shared.f32 	%f262, [%r176];
	sub.f32 	%f263, %f262, %f29;
	fma.rn.f32 	%f264, %f263, 0f3BBB989D, 0f3F000000;
	cvt.sat.f32.f32 	%f265, %f264;
	mov.f32 	%f266, 0f4B400001;
	mov.f32 	%f267, 0f437C0000;
	fma.rm.f32 	%f268, %f265, %f267, %f266;
	add.f32 	%f269, %f268, 0fCB40007F;
	neg.f32 	%f270, %f269;
	fma.rn.f32 	%f271, %f263, 0f3FB8AA3B, %f270;
	fma.rn.f32 	%f272, %f263, 0f32A57060, %f271;
	mov.b32 	%r177, %f268;
	shl.b32 	%r178, %r177, 23;
	mov.b32 	%f273, %r178;
	ex2.approx.ftz.f32 	%f274, %f272;
	mul.f32 	%f275, %f274, %f273;
	st.shared.f32 	[%r176], %f275;
	add.f32 	%f346, %f346, %f275;
	add.s32 	%r232, %r232, 1;
	add.s32 	%r233, %r233, 1;
	setp.ne.s32 	%p35, %r233, %r54;
	@%p35 bra 	$L__BB0_51;
$L__BB0_52:
	st.shared.f32 	[_ZZ22local_attention_kernelPKfS0_S0_PfiiiiibfE7sum_exp], %f346;
$L__BB0_53:
	setp.ge.s32 	%p36, %r235, %r9;
	bar.sync 	0;
	@%p36 bra 	$L__BB0_56;
	ld.shared.f32 	%f37, [_ZZ22local_attention_kernelPKfS0_S0_PfiiiiibfE7sum_exp];
	mov.u32 	%r63, %ntid.x;
	mov.u32 	%r234, %r235;
$L__BB0_55:
	shl.b32 	%r179, %r234, 2;
	add.s32 	%r180, %r20, %r179;
	ld.shared.f32 	%f276, [%r180];
	div.rn.f32 	%f277, %f276, %f37;
	st.shared.f32 	[%r180], %f277;
	add.s32 	%r234, %r234, %r63;
	setp.lt.s32 	%p37, %r234, %r9;
	@%p37 bra 	$L__BB0_55;
$L__BB0_56:
	setp.ge.s32 	%p38, %r235, %r95;
	bar.sync 	0;
	@%p38 bra 	$L__BB0_71;
	ld.param.u64 	%rd35, [_Z22local_attention_kernelPKfS0_S0_Pfiiiiibf_param_3];
	mul.lo.s32 	%r66, %r95, %r1;
	mov.u32 	%r67, %ntid.x;
	and.b32  	%r68, %r9, 7;
	add.s32 	%r69, %r68, -1;
	and.b32  	%r70, %r9, 3;
	sub.s32 	%r71, %r214, %r215;
	and.b32  	%r72, %r9, 2147483640;
	and.b32  	%r73, %r9, 1;
	neg.s32 	%r74, %r72;
	shl.b32 	%r181, %r10, 2;
	mov.u32 	%r182, shared_mem;
	add.s32 	%r75, %r182, %r181;
	shl.b32 	%r76, %r95, 5;
	shl.b32 	%r183, %r10, 3;
	add.s32 	%r184, %r183, %r182;
	add.s32 	%r77, %r184, 16;
	shl.b32 	%r78, %r95, 2;
	cvta.to.global.u64 	%rd7, %rd35;
$L__BB0_58:
	setp.lt.s32 	%p39, %r9, 1;
	mov.f32 	%f354, 0f00000000;
	@%p39 bra 	$L__BB0_70;
	setp.gt.u32 	%p40, %r71, -8;
	mov.f32 	%f354, 0f00000000;
	mov.b32 	%r240, 0;
	@%p40 bra 	$L__BB0_62;
	shl.b32 	%r186, %r235, 2;
	add.s32 	%r237, %r75, %r186;
	mov.f32 	%f354, 0f00000000;
	mov.u32 	%r236, %r77;
	mov.u32 	%r238, %r74;
$L__BB0_61:
	.pragma "nounroll";
	ld.shared.v2.f32 	{%f282, %f283}, [%r236+-16];
	ld.shared.f32 	%f284, [%r237];
	fma.rn.f32 	%f285, %f282, %f284, %f354;
	add.s32 	%r187, %r237, %r78;
	ld.shared.f32 	%f286, [%r187];
	fma.rn.f32 	%f287, %f283, %f286, %f285;
	ld.shared.v2.f32 	{%f288, %f289}, [%r236+-8];
	add.s32 	%r188, %r187, %r78;
	ld.shared.f32 	%f290, [%r188];
	fma.rn.f32 	%f291, %f288, %f290, %f287;
	add.s32 	%r189, %r188, %r78;
	ld.shared.f32 	%f292, [%r189];
	fma.rn.f32 	%f293, %f289, %f292, %f291;
	ld.shared.v2.f32 	{%f294, %f295}, [%r236];
	add.s32 	%r190, %r189, %r78;
	ld.shared.f32 	%f296, [%r190];
	fma.rn.f32 	%f297, %f294, %f296, %f293;
	add.s32 	%r191, %r190, %r78;
	ld.shared.f32 	%f298, [%r191];
	fma.rn.f32 	%f299, %f295, %f298, %f297;
	ld.shared.v2.f32 	{%f300, %f301}, [%r236+8];
	add.s32 	%r192, %r191, %r78;
	ld.shared.f32 	%f302, [%r192];
	fma.rn.f32 	%f303, %f300, %f302, %f299;
	add.s32 	%r193, %r192, %r78;
	ld.shared.f32 	%f304, [%r193];
	fma.rn.f32 	%f354, %f301, %f304, %f303;
	add.s32 	%r238, %r238, 8;
	add.s32 	%r237, %r237, %r76;
	add.s32 	%r236, %r236, 32;
	setp.ne.s32 	%p41, %r238, 0;
	mov.u32 	%r240, %r72;
	@%p41 bra 	$L__BB0_61;
$L__BB0_62:
	setp.eq.s32 	%p42, %r68, 0;
	@%p42 bra 	$L__BB0_70;
	setp.lt.u32 	%p43, %r69, 3;
	@%p43 bra 	$L__BB0_65;
	shl.b32 	%r194, %r240, 2;
	add.s32 	%r195, %r20, %r194;
	ld.shared.f32 	%f306, [%r195];
	mad.lo.s32 	%r196, %r240, %r95, %r235;
	shl.b32 	%r197, %r196, 2;
	add.s32 	%r198, %r13, %r197;
	ld.shared.f32 	%f307, [%r198];
	fma.rn.f32 	%f308, %f306, %f307, %f354;
	ld.shared.f32 	%f309, [%r195+4];
	add.s32 	%r199, %r198, %r78;
	ld.shared.f32 	%f310, [%r199];
	fma.rn.f32 	%f311, %f309, %f310, %f308;
	ld.shared.f32 	%f312, [%r195+8];
	add.s32 	%r200, %r199, %r78;
	ld.shared.f32 	%f313, [%r200];
	fma.rn.f32 	%f314, %f312, %f313, %f311;
	ld.shared.f32 	%f315, [%r195+12];
	add.s32 	%r201, %r200, %r78;
	ld.shared.f32 	%f316, [%r201];
	fma.rn.f32 	%f354, %f315, %f316, %f314;
	add.s32 	%r240, %r240, 4;
$L__BB0_65:
	setp.eq.s32 	%p44, %r70, 0;
	@%p44 bra 	$L__BB0_70;
	setp.eq.s32 	%p45, %r70, 1;
	@%p45 bra 	$L__BB0_68;
	shl.b32 	%r202, %r240, 2;
	add.s32 	%r203, %r20, %r202;
	ld.shared.f32 	%f318, [%r203];
	mad.lo.s32 	%r204, %r240, %r95, %r235;
	shl.b32 	%r205, %r204, 2;
	add.s32 	%r206, %r13, %r205;
	ld.shared.f32 	%f319, [%r206];
	fma.rn.f32 	%f320, %f318, %f319, %f354;
	ld.shared.f32 	%f321, [%r203+4];
	add.s32 	%r207, %r206, %r78;
	ld.shared.f32 	%f322, [%r207];
	fma.rn.f32 	%f354, %f321, %f322, %f320;
	add.s32 	%r240, %r240, 2;
$L__BB0_68:
	setp.eq.s32 	%p46, %r73, 0;
	@%p46 bra 	$L__BB0_70;
	shl.b32 	%r208, %r240, 2;
	add.s32 	%r209, %r20, %r208;
	ld.shared.f32 	%f323, [%r209];
	mad.lo.s32 	%r210, %r240, %r95, %r235;
	shl.b32 	%r211, %r210, 2;
	add.s32 	%r212, %r13, %r211;
	ld.shared.f32 	%f324, [%r212];
	fma.rn.f32 	%f354, %f323, %f324, %f354;
$L__BB0_70:
	add.s32 	%r213, %r235, %r66;
	cvt.s64.s32 	%rd31, %r213;
	add.s64 	%rd32, %rd31, %rd2;
	shl.b64 	%rd33, %rd32, 2;
	add.s64 	%rd34, %rd7, %rd33;
	st.global.f32 	[%rd34], %f354;
	add.s32 	%r235, %r235, %r67;
	setp.lt.s32 	%p47, %r235, %r95;
	@%p47 bra 	$L__BB0_58;
$L__BB0_71:
	ret;

}


// ===== COMPILED SASS (sm_100) =====

	.target	sm_100

	.elftype	@"ET_EXEC"


//--------------------- .note.nv.tkinfo           --------------------------
	.section	.note.nv.tkinfo,"",@"SHT_NOTE"
	.sectionflags	@"SHF_NOTE_NV_TKINFO"
	.tkinfo
        /*0018*/ 	.word	0x00000002
        /*0030*/ 	.string	""
        /*0030*/ 	.string	"ptxas"
        /*0030*/ 	.string	"Cuda compilation tools, release 13.0, V13.0.88"
        /*0030*/ 	.string	"Build cuda_13.0.r13.0/compiler.36424714_0"
        /*0030*/ 	.string	"-arch sm_100 -m 64 "



//--------------------- .note.nv.cuinfo           --------------------------
	.section	.note.nv.cuinfo,"",@"SHT_NOTE"
	.sectionflags	@"SHF_NOTE_NV_CUINFO"
        /*0018*/ 	.short	0x0002
        /*001a*/ 	.short	0x0064
        /*001c*/ 	.short	0x0082
	.zero		2


//--------------------- .nv.info                  --------------------------
	.section	.nv.info,"",@"SHT_CUDA_INFO"
	.align	4


	//----- nvinfo : EIATTR_REGCOUNT
	.align		4
        /*0000*/ 	.byte	0x04, 0x2f
        /*0002*/ 	.short	(.L_1 - .L_0)
	.align		4
.L_0:
        /*0004*/ 	.word	index@(_Z22local_attention_kernelPKfS0_S0_Pfiiiiibf)
        /*0008*/ 	.word	0x0000001f


	//----- nvinfo : EIATTR_FRAME_SIZE
	.align		4
.L_1:
        /*000c*/ 	.byte	0x04, 0x11
        /*000e*/ 	.short	(.L_3 - .L_2)
	.align		4
.L_2:
        /*0010*/ 	.word	index@($__internal_0_$__cuda_sm3x_div_rn_noftz_f32_slowpath)
        /*0014*/ 	.word	0x00000100


	//----- nvinfo : EIATTR_FRAME_SIZE
	.align		4
.L_3:
        /*0018*/ 	.byte	0x04, 0x11
        /*001a*/ 	.short	(.L_5 - .L_4)
	.align		4
.L_4:
        /*001c*/ 	.word	index@(_Z22local_attention_kernelPKfS0_S0_Pfiiiiibf)
        /*0020*/ 	.word	0x00000100


	//----- nvinfo : EIATTR_MIN_STACK_SIZE
	.align		4
.L_5:
        /*0024*/ 	.byte	0x04, 0x12
        /*0026*/ 	.short	(.L_7 - .L_6)
	.align		4
.L_6:
        /*0028*/ 	.word	index@(_Z22local_attention_kernelPKfS0_S0_Pfiiiiibf)
        /*002c*/ 	.word	0x00000100
.L_7:


//--------------------- .nv.compat                --------------------------
	.section	.nv.compat,"",@"SHT_CUDA_COMPAT_INFO"
	.align	4
        /*0000*/ 	.byte	0x02, 0x09, 0x00, 0x00, 0x02, 0x02, 0x01, 0x00, 0x02, 0x05, 0x05, 0x00, 0x03, 0x07, 0x01, 0x01
        /*0010*/ 	.byte	0x02, 0x03, 0x00, 0x00, 0x02, 0x06, 0x01, 0x00, 0x04, 0x0b, 0x08, 0x00, 0x01, 0x00, 0x00, 0x00
        /*0020*/ 	.byte	0x00, 0x00, 0x00, 0x00


//--------------------- .nv.info._Z22local_attention_kernelPKfS0_S0_Pfiiiiibf --------------------------
	.section	.nv.info._Z22local_attention_kernelPKfS0_S0_Pfiiiiibf,"",@"SHT_CUDA_INFO"
	.sectionflags	@""
	.align	4


	//----- nvinfo : EIATTR_CUDA_API_VERSION
	.align		4
        /*0000*/ 	.byte	0x04, 0x37
        /*0002*/ 	.short	(.L_9 - .L_8)
.L_8:
        /*0004*/ 	.word	0x00000082


	//----- nvinfo : EIATTR_KPARAM_INFO
	.align		4
.L_9:
        /*0008*/ 	.byte	0x04, 0x17
        /*000a*/ 	.short	(.L_11 - .L_10)
.L_10:
        /*000c*/ 	.word	0x00000000
        /*0010*/ 	.short	0x000a
        /*0012*/ 	.short	0x0038
        /*0014*/ 	.byte	0x00, 0xf0, 0x11, 0x00


	//----- nvinfo : EIATTR_KPARAM_INFO
	.align		4
.L_11:
        /*0018*/ 	.byte	0x04, 0x17
        /*001a*/ 	.short	(.L_13 - .L_12)
.L_12:
        /*001c*/ 	.word	0x00000000
        /*0020*/ 	.short	0x0009
        /*0022*/ 	.short	0x0034
        /*0024*/ 	.byte	0x00, 0xf0, 0x05, 0x00


	//----- nvinfo : EIATTR_KPARAM_INFO
	.align		4
.L_13:
        /*0028*/ 	.byte	0x04, 0x17
        /*002a*/ 	.short	(.L_15 - .L_14)
.L_14:
        /*002c*/ 	.word	0x00000000
        /*0030*/ 	.short	0x0008
        /*0032*/ 	.short	0x0030
        /*0034*/ 	.byte	0x00, 0xf0, 0x11, 0x00


	//----- nvinfo : EIATTR_KPARAM_INFO
	.align		4
.L_15:
        /*0038*/ 	.byte	0x04, 0x17
        /*003a*/ 	.short	(.L_17 - .L_16)
.L_16:
        /*003c*/ 	.word	0x00000000
        /*0040*/ 	.short	0x0007
        /*0042*/ 	.short	0x002c
        /*0044*/ 	.byte	0x00, 0xf0, 0x11, 0x00


	//----- nvinfo : EIATTR_KPARAM_INFO
	.align		4
.L_17:
        /*0048*/ 	.byte	0x04, 0x17
        /*004a*/ 	.short	(.L_19 - .L_18)
.L_18:
        /*004c*/ 	.word	0x00000000
        /*0050*/ 	.short	0x0006
        /*0052*/ 	.short	0x0028
        /*0054*/ 	.byte	0x00, 0xf0, 0x11, 0x00


	//----- nvinfo : EIATTR_KPARAM_INFO
	.align		4
.L_19:
        /*0058*/ 	.byte	0x04, 0x17
        /*005a*/ 	.short	(.L_21 - .L_20)
.L_20:
        /*005c*/ 	.word	0x00000000
        /*0060*/ 	.short	0x0005
        /*0062*/ 	.short	0x0024
        /*0064*/ 	.byte	0x00, 0xf0, 0x11, 0x00


	//----- nvinfo : EIATTR_KPARAM_INFO
	.align		4
.L_21:
        /*0068*/ 	.byte	0x04, 0x17
        /*006a*/ 	.short	(.L_23 - .L_22)
.L_22:
        /*006c*/ 	.word	0x00000000
        /*0070*/ 	.short	0x0004
        /*0072*/ 	.short	0x0020
        /*0074*/ 	.byte	0x00, 0xf0, 0x11, 0x00


	//----- nvinfo : EIATTR_KPARAM_INFO
	.align		4
.L_23:
        /*0078*/ 	.byte	0x04, 0x17
        /*007a*/ 	.short	(.L_25 - .L_24)
.L_24:
        /*007c*/ 	.word	0x00000000
        /*0080*/ 	.short	0x0003
        /*0082*/ 	.short	0x0018
        /*0084*/ 	.byte	0x00, 0xf5, 0x21, 0x00


	//----- nvinfo : EIATTR_KPARAM_INFO
	.align		4
.L_25:
        /*0088*/ 	.byte	0x04, 0x17
        /*008a*/ 	.short	(.L_27 - .L_26)
.L_26:
        /*008c*/ 	.word	0x00000000
        /*0090*/ 	.short	0x0002
        /*0092*/ 	.short	0x0010
        /*0094*/ 	.byte	0x00, 0xf5, 0x21, 0x00


	//----- nvinfo : EIATTR_KPARAM_INFO
	.align		4
.L_27:
        /*0098*/ 	.byte	0x04, 0x17
        /*009a*/ 	.short	(.L_29 - .L_28)
.L_28:
        /*009c*/ 	.word	0x00000000
        /*00a0*/ 	.short	0x0001
        /*00a2*/ 	.short	0x0008
        /*00a4*/ 	.byte	0x00, 0xf5, 0x21, 0x00


	//----- nvinfo : EIATTR_KPARAM_INFO
	.align		4
.L_29:
        /*00a8*/ 	.byte	0x04, 0x17
        /*00aa*/ 	.short	(.L_31 - .L_30)
.L_30:
        /*00ac*/ 	.word	0x00000000
        /*00b0*/ 	.short	0x0000
        /*00b2*/ 	.short	0x0000
        /*00b4*/ 	.byte	0x00, 0xf5, 0x21, 0x00


	//----- nvinfo : EIATTR_SPARSE_MMA_MASK
	.align		4
.L_31:
        /*00b8*/ 	.byte	0x03, 0x50
        /*00ba*/ 	.short	0x0000


	//----- nvinfo : EIATTR_MAXREG_COUNT
	.align		4
        /*00bc*/ 	.byte	0x03, 0x1b
        /*00be*/ 	.short	0x00ff


	//----- nvinfo : EIATTR_NUM_BARRIERS
	.align		4
        /*00c0*/ 	.byte	0x02, 0x4c
        /*00c2*/ 	.byte	0x01
	.zero		1


	//----- nvinfo : EIATTR_MERCURY_ISA_VERSION
	.align		4
        /*00c4*/ 	.byte	0x03, 0x5f
        /*00c6*/ 	.short	0x0101


	//----- nvinfo : EIATTR_VRC_CTA_INIT_COUNT
	.align		4
        /*00c8*/ 	.byte	0x02, 0x4a
	.zero		1
	.zero		1


	//----- nvinfo : EIATTR_EXIT_INSTR_OFFSETS
	.align		4
        /*00cc*/ 	.byte	0x04, 0x1c
        /*00ce*/ 	.short	(.L_33 - .L_32)


	//   ....[0]....
.L_32:
        /*00d0*/ 	.word	0x00000050


	//   ....[1]....
        /*00d4*/ 	.word	0x00001eb0


	//   ....[2]....
        /*00d8*/ 	.word	0x00002660


	//----- nvinfo : EIATTR_CRS_STACK_SIZE
	.align		4
.L_33:
        /*00dc*/ 	.byte	0x04, 0x1e
        /*00de*/ 	.short	(.L_35 - .L_34)
.L_34:
        /*00e0*/ 	.word	0x00000000


	//----- nvinfo : EIATTR_CBANK_PARAM_SIZE
	.align		4
.L_35:
        /*00e4*/ 	.byte	0x03, 0x19
        /*00e6*/ 	.short	0x003c


	//----- nvinfo : EIATTR_PARAM_CBANK
	.align		4
        /*00e8*/ 	.byte	0x04, 0x0a
        /*00ea*/ 	.short	(.L_37 - .L_36)
	.align		4
.L_36:
        /*00ec*/ 	.word	index@(.nv.constant0._Z22local_attention_kernelPKfS0_S0_Pfiiiiibf)
        /*00f0*/ 	.short	0x0380
        /*00f2*/ 	.short	0x003c


	//----- nvinfo : EIATTR_SW_WAR
	.align		4
.L_37:
        /*00f4*/ 	.byte	0x04, 0x36
        /*00f6*/ 	.short	(.L_39 - .L_38)
.L_38:
        /*00f8*/ 	.word	0x00000008
.L_39:


//--------------------- .nv.callgraph             --------------------------
	.section	.nv.callgraph,"",@"SHT_CUDA_CALLGRAPH"
	.align	4
	.sectionentsize	8
	.align		4
        /*0000*/ 	.word	0x00000000
	.align		4
        /*0004*/ 	.word	0xffffffff
	.align		4
        /*0008*/ 	.word	0x00000000
	.align		4
        /*000c*/ 	.word	0xfffffffe
	.align		4
        /*0010*/ 	.word	0x00000000
	.align		4
        /*0014*/ 	.word	0xfffffffd
	.align		4
        /*0018*/ 	.word	0x00000000
	.align		4
        /*001c*/ 	.word	0xfffffffc


//--------------------- .text._Z22local_attention_kernelPKfS0_S0_Pfiiiiibf --------------------------
	.section	.text._Z22local_attention_kernelPKfS0_S0_Pfiiiiibf,"ax",@progbits
	.align	128
        .global         _Z22local_attention_kernelPKfS0_S0_Pfiiiiibf
        .type           _Z22local_attention_kernelPKfS0_S0_Pfiiiiibf,@function
        .size           _Z22local_attention_kernelPKfS0_S0_Pfiiiiibf,(.L_x_58 - _Z22local_attention_kernelPKfS0_S0_Pfiiiiibf)
        .other          _Z22local_attention_kernelPKfS0_S0_Pfiiiiibf,@"STO_CUDA_ENTRY STV_DEFAULT"
_Z22local_attention_kernelPKfS0_S0_Pfiiiiibf:
.text._Z22local_attention_kernelPKfS0_S0_Pfiiiiibf:
[----:B------:R-:W0:Y:S01]  /*0000*/  LDC R1, c[0x0][0x37c] ;  /* 0x0000df00ff017b82 */ /* 0x000e220000000800 */
[----:B------:R-:W1:Y:S01]  /*0010*/  S2R R0, SR_CTAID.X ;  /* 0x0000000000007919 */ /* 0x000e620000002500 */
[----:B------:R-:W1:Y:S01]  /*0020*/  LDCU UR8, c[0x0][0x3a8] ;  /* 0x00007500ff0877ac */ /* 0x000e620008000800 */
[----:B0-----:R-:W-:Y:S01]  /*0030*/  VIADD R1, R1, 0xffffff00 ;  /* 0xffffff0001017836 */ /* 0x001fe20000000000 */
[----:B-1----:R-:W-:-:S13]  /*0040*/  ISETP.GE.AND P0, PT, R0, UR8, PT ;  /* 0x0000000800007c0c */ /* 0x002fda000bf06270 */
[----:B------:R-:W-:Y:S05]  /*0050*/  @P0 EXIT ;  /* 0x000000000000094d */ /* 0x000fea0003800000 */
[----:B------:R-:W0:Y:S01]  /*0060*/  LDC.U8 R2, c[0x0][0x3b4] ;  /* 0x0000ed00ff027b82 */ /* 0x000e220000000000 */
[----:B------:R-:W1:Y:S01]  /*0070*/  S2R R23, SR_TID.X ;  /* 0x0000000000177919 */ /* 0x000e620000002100 */
[----:B------:R-:W2:Y:S01]  /*0080*/  LDCU UR7, c[0x0][0x3ac] ;  /* 0x00007580ff0777ac */ /* 0x000ea20008000800 */
[----:B------:R-:W-:Y:S01]  /*0090*/  BSSY.RECONVERGENT B0, `(.L_x_0) ;  /* 0x0000028000007945 */ /* 0x000fe20003800200 */
[----:B------:R-:W3:Y:S04]  /*00a0*/  LDCU UR6, c[0x0][0x3a4] ;  /* 0x00007480ff0677ac */ /* 0x000ee80008000800 */
[----:B------:R-:W-:Y:S01]  /*00b0*/  S2UR UR4, SR_CTAID.Y ;  /* 0x00000000000479c3 */ /* 0x000fe20000002600 */
[----:B------:R-:W4:Y:S07]  /*00c0*/  LDCU.64 UR10, c[0x0][0x358] ;  /* 0x00006b00ff0a77ac */ /* 0x000f2e0008000a00 */
[----:B------:R-:W3:Y:S01]  /*00d0*/  S2UR UR5, SR_CTAID.Z ;  /* 0x00000000000579c3 */ /* 0x000ee20000002700 */
[----:B--2---:R-:W-:-:S07]  /*00e0*/  IMAD.U32 R3, RZ, RZ, UR7 ;  /* 0x00000007ff037e24 */ /* 0x004fce000f8e00ff */
[----:B------:R-:W2:Y:S01]  /*00f0*/  LDC R4, c[0x0][0x3b0] ;  /* 0x0000ec00ff047b82 */ /* 0x000ea20000000800 */
[----:B0-----:R-:W-:Y:S02]  /*0100*/  PRMT R2, R2, 0x8880, RZ ;  /* 0x0000888002027816 */ /* 0x001fe400000000ff */
[----:B------:R-:W-:Y:S02]  /*0110*/  R2UR UR7, R3 ;  /* 0x00000000030772ca */ /* 0x000fe400000e0000 */
[----:B------:R-:W-:Y:S02]  /*0120*/  ISETP.NE.AND P0, PT, R2, RZ, PT ;  /* 0x000000ff0200720c */ /* 0x000fe40003f05270 */
[----:B-1----:R-:W-:Y:S01]  /*0130*/  ISETP.GE.AND P1, PT, R23, R3, PT ;  /* 0x000000031700720c */ /* 0x002fe20003f26270 */
[----:B---3--:R-:W-:-:S10]  /*0140*/  UIMAD UR4, UR5, UR6, UR4 ;  /* 0x00000006050472a4 */ /* 0x008fd4000f8e0204 */
[----:B------:R-:W-:Y:S01]  /*0150*/  @P0 IADD3 R21, PT, PT, R0, 0x1, RZ ;  /* 0x0000000100150810 */ /* 0x000fe20007ffe0ff */
[----:B------:R-:W-:Y:S01]  /*0160*/  UIMAD UR4, UR4, UR8, URZ ;  /* 0x00000008040472a4 */ /* 0x000fe2000f8e02ff */
[----:B--2---:R-:W-:-:S03]  /*0170*/  @!P0 LEA.HI R2, R4, R4, RZ, 0x1 ;  /* 0x0000000404028211 */ /* 0x004fc600078f08ff */
[----:B------:R-:W-:Y:S01]  /*0180*/  UIMAD UR6, UR4, UR7, URZ ;  /* 0x00000007040672a4 */ /* 0x000fe2000f8e02ff */
[-C--:B------:R-:W-:Y:S01]  /*0190*/  @P0 VIADDMNMX R22, R0, -R4.reuse, 0xffffffff, !PT ;  /* 0xffffffff00160446 */ /* 0x080fe20007800904 */
[----:B------:R-:W-:Y:S01]  /*01a0*/  IMAD R8, R3, R4, RZ ;  /* 0x0000000403087224 */ /* 0x000fe200078e02ff */
[----:B------:R-:W-:Y:S01]  /*01b0*/  @!P0 SHF.R.S32.HI R5, RZ, 0x1, R2 ;  /* 0x00000001ff058819 */ /* 0x000fe20000011402 */
[----:B------:R-:W-:Y:S02]  /*01c0*/  USHF.R.S32.HI UR12, URZ, 0x1f, UR6 ;  /* 0x0000001fff0c7899 */ /* 0x000fe40008011406 */
[----:B------:R-:W-:Y:S01]  /*01d0*/  @P0 VIADD R22, R22, 0x1 ;  /* 0x0000000116160836 */ /* 0x000fe20000000000 */
[C---:B------:R-:W-:Y:S01]  /*01e0*/  @!P0 IADD3 R2, PT, PT, R0.reuse, 0x1, R5 ;  /* 0x0000000100028810 */ /* 0x040fe20007ffe005 */
[----:B------:R-:W0:Y:S01]  /*01f0*/  LDCU.64 UR4, c[0x0][0x380] ;  /* 0x00007000ff0477ac */ /* 0x000e220008000a00 */
[----:B------:R-:W-:Y:S02]  /*0200*/  @!P0 VIADDMNMX R22, R0, -R5, RZ, !PT ;  /* 0x8000000500168246 */ /* 0x000fe400078001ff */
[----:B------:R-:W-:-:S05]  /*0210*/  @!P0 VIMNMX R21, PT, PT, R2, UR8, PT ;  /* 0x0000000802158c48 */ /* 0x000fca000bfe0100 */
[----:B------:R-:W-:Y:S01]  /*0220*/  IMAD.IADD R10, R21, 0x1, -R22 ;  /* 0x00000001150a7824 */ /* 0x000fe200078e0a16 */
[----:B----4-:R-:W-:Y:S06]  /*0230*/  @P1 BRA `(.L_x_1) ;  /* 0x0000000000341947 */ /* 0x010fec0003800000 */
[----:B------:R-:W1:Y:S01]  /*0240*/  LDC R9, c[0x0][0x360] ;  /* 0x0000d800ff097b82 */ /* 0x000e620000000800 */
[----:B------:R-:W-:-:S07]  /*0250*/  MOV R2, R23 ;  /* 0x0000001700027202 */ /* 0x000fce0000000f00 */
.L_x_2:
[----:B--2---:R-:W-:-:S05]  /*0260*/  IMAD R4, R0, R3, R2 ;  /* 0x0000000300047224 */ /* 0x004fca00078e0202 */
[----:B------:R-:W-:-:S04]  /*0270*/  IADD3 R5, P0, PT, R4, UR6, RZ ;  /* 0x0000000604057c10 */ /* 0x000fc8000ff1e0ff */
[----:B------:R-:W-:Y:S02]  /*0280*/  LEA.HI.X.SX32 R6, R4, UR12, 0x1, P0 ;  /* 0x0000000c04067c11 */ /* 0x000fe400080f0eff */
[----:B0-----:R-:W-:-:S04]  /*0290*/  LEA R4, P0, R5, UR4, 0x2 ;  /* 0x0000000405047c11 */ /* 0x001fc8000f8010ff */
[----:B------:R-:W-:-:S05]  /*02a0*/  LEA.HI.X R5, R5, UR5, R6, 0x2, P0 ;  /* 0x0000000505057c11 */ /* 0x000fca00080f1406 */
[----:B------:R-:W2:Y:S01]  /*02b0*/  LDG.E.CONSTANT R4, desc[UR10][R4.64] ;  /* 0x0000000a04047981 */ /* 0x000ea2000c1e9900 */
[----:B------:R-:W-:Y:S02]  /*02c0*/  IMAD R7, R2, 0x4, R1 ;  /* 0x0000000402077824 */ /* 0x000fe400078e0201 */
[----:B-1----:R-:W-:-:S05]  /*02d0*/  IMAD.IADD R2, R9, 0x1, R2 ;  /* 0x0000000109027824 */ /* 0x002fca00078e0202 */
[----:B------:R-:W-:Y:S01]  /*02e0*/  ISETP.GE.AND P0, PT, R2, R3, PT ;  /* 0x000000030200720c */ /* 0x000fe20003f06270 */
[----:B--2---:R2:W-:-:S12]  /*02f0*/  STL [R7], R4 ;  /* 0x0000000407007387 */ /* 0x0045d80000100800 */
[----:B------:R-:W-:Y:S05]  /*0300*/  @!P0 BRA `(.L_x_2) ;  /* 0xfffffffc00d48947 */ /* 0x000fea000383ffff */
.L_x_1:
[----:B0-----:R-:W-:Y:S05]  /*0310*/  BSYNC.RECONVERGENT B0 ;  /* 0x0000000000007941 */ /* 0x001fea0003800200 */
.L_x_0:
[----:B------:R-:W-:Y:S01]  /*0320*/  R2UR UR13, R10 ;  /* 0x000000000a0d72ca */ /* 0x000fe200000e0000 */
[----:B------:R-:W0:Y:S01]  /*0330*/  S2UR UR5, SR_CgaCtaId ;  /* 0x00000000000579c3 */ /* 0x000e220000008800 */
[----:B------:R-:W-:Y:S01]  /*0340*/  R2UR UR7, R8 ;  /* 0x00000000080772ca */ /* 0x000fe200000e0000 */
[----:B------:R-:W-:Y:S01]  /*0350*/  UMOV UR4, 0x400 ;  /* 0x0000040000047882 */ /* 0x000fe20000000000 */
[----:B------:R-:W1:Y:S01]  /*0360*/  LDCU UR16, c[0x0][0x3ac] ;  /* 0x00007580ff1077ac */ /* 0x000e620008000800 */
[----:B------:R-:W-:Y:S01]  /*0370*/  BSSY.RECONVERGENT B0, `(.L_x_3) ;  /* 0x000003a000007945 */ /* 0x000fe20003800200 */
[----:B------:R-:W-:Y:S01]  /*0380*/  UIADD3 UR4, UPT, UPT, UR4, 0x10, URZ ;  /* 0x0000001004047890 */ /* 0x000fe2000fffe0ff */
[----:B------:R-:W3:Y:S06]  /*0390*/  LDCU.64 UR8, c[0x0][0x388] ;  /* 0x00007100ff0877ac */ /* 0x000eec0008000a00 */
[----:B------:R-:W-:Y:S01]  /*03a0*/  IMAD R2, R3, UR13, RZ ;  /* 0x0000000d03027c24 */ /* 0x000fe2000f8e02ff */
[----:B------:R-:W4:Y:S04]  /*03b0*/  LDCU.64 UR14, c[0x0][0x390] ;  /* 0x00007200ff0e77ac */ /* 0x000f280008000a00 */
[----:B------:R-:W-:Y:S01]  /*03c0*/  ISETP.GE.AND P0, PT, R23, R2, PT ;  /* 0x000000021700720c */ /* 0x000fe20003f06270 */
[----:B0-----:R-:W-:-:S04]  /*03d0*/  ULEA UR4, UR5, UR4, 0x18 ;  /* 0x0000000405047291 */ /* 0x001fc8000f8ec0ff */
[----:B------:R-:W-:-:S08]  /*03e0*/  ULEA UR5, UR7, UR4, 0x2 ;  /* 0x0000000407057291 */ /* 0x000fd0000f8e10ff */
[----:B-1-3--:R-:W-:Y:S05]  /*03f0*/  @P0 BRA `(.L_x_4) ;  /* 0x0000000000c40947 */ /* 0x00afea0003800000 */
[----:B------:R-:W-:Y:S01]  /*0400*/  IABS R6, R3 ;  /* 0x0000000300067213 */ /* 0x000fe20000000000 */
[----:B--2---:R-:W0:Y:S01]  /*0410*/  LDC R7, c[0x0][0x360] ;  /* 0x0000d800ff077b82 */ /* 0x004e220000000800 */
[----:B------:R-:W-:Y:S01]  /*0420*/  IMAD.MOV.U32 R10, RZ, RZ, RZ ;  /* 0x000000ffff0a7224 */ /* 0x000fe200078e00ff */
[----:B------:R-:W-:Y:S01]  /*0430*/  ISETP.NE.AND P0, PT, R3, RZ, PT ;  /* 0x000000ff0300720c */ /* 0x000fe20003f05270 */
[----:B------:R-:W1:Y:S01]  /*0440*/  I2F.RP R4, R6 ;  /* 0x0000000600047306 */ /* 0x000e620000209400 */
[----:B------:R-:W-:-:S07]  /*0450*/  MOV R12, R23 ;  /* 0x00000017000c7202 */ /* 0x000fce0000000f00 */
[----:B-1----:R-:W1:Y:S02]  /*0460*/  MUFU.RCP R4, R4 ;  /* 0x0000000400047308 */ /* 0x002e640000001000 */
[----:B-1----:R-:W-:-:S06]  /*0470*/  IADD3 R5, PT, PT, R4, 0xffffffe, RZ ;  /* 0x0ffffffe04057810 */ /* 0x002fcc0007ffe0ff */
[----:B------:R-:W1:Y:S02]  /*0480*/  F2I.FTZ.U32.TRUNC.NTZ R11, R5 ;  /* 0x00000005000b7305 */ /* 0x000e64000021f000 */
[----:B-1----:R-:W-:-:S04]  /*0490*/  IMAD.MOV R9, RZ, RZ, -R11 ;  /* 0x000000ffff097224 */ /* 0x002fc800078e0a0b */
[----:B------:R-:W-:-:S04]  /*04a0*/  IMAD R9, R9, R6, RZ ;  /* 0x0000000609097224 */ /* 0x000fc800078e02ff */
[----:B------:R-:W-:Y:S01]  /*04b0*/  IMAD.HI.U32 R10, R11, R9, R10 ;  /* 0x000000090b0a7227 */ /* 0x000fe200078e000a */
[----:B0-----:R-:W-:-:S07]  /*04c0*/  LOP3.LUT R11, RZ, R3, RZ, 0x33, !PT ;  /* 0x00000003ff0b7212 */ /* 0x001fce00078e33ff */
.L_x_5:
[----:B------:R-:W-:Y:S01]  /*04d0*/  IABS R5, R12 ;  /* 0x0000000c00057213 */ /* 0x000fe20000000000 */
[----:B------:R-:W-:-:S04]  /*04e0*/  IMAD.U32 R3, RZ, RZ, UR16 ;  /* 0x00000010ff037e24 */ /* 0x000fc8000f8e00ff */
[----:B0-----:R-:W-:Y:S01]  /*04f0*/  IMAD.HI.U32 R4, R10, R5, RZ ;  /* 0x000000050a047227 */ /* 0x001fe200078e00ff */
[----:B------:R-:W-:-:S03]  /*0500*/  IABS R14, R3 ;  /* 0x00000003000e7213 */ /* 0x000fc60000000000 */
[----:B------:R-:W-:-:S04]  /*0510*/  IMAD.MOV R8, RZ, RZ, -R4 ;  /* 0x000000ffff087224 */ /* 0x000fc800078e0a04 */
[----:B------:R-:W-:-:S05]  /*0520*/  IMAD R5, R14, R8, R5 ;  /* 0x000000080e057224 */ /* 0x000fca00078e0205 */
[----:B------:R-:W-:-:S13]  /*0530*/  ISETP.GT.U32.AND P2, PT, R6, R5, PT ;  /* 0x000000050600720c */ /* 0x000fda0003f44070 */
[----:B------:R-:W-:Y:S01]  /*0540*/  @!P2 IADD3 R5, PT, PT, R5, -R14, RZ ;  /* 0x8000000e0505a210 */ /* 0x000fe20007ffe0ff */
[----:B------:R-:W-:-:S03]  /*0550*/  @!P2 VIADD R4, R4, 0x1 ;  /* 0x000000010404a836 */ /* 0x000fc60000000000 */
[----:B------:R-:W-:Y:S02]  /*0560*/  ISETP.GE.U32.AND P1, PT, R5, R6, PT ;  /* 0x000000060500720c */ /* 0x000fe40003f26070 */
[----:B------:R-:W-:-:S04]  /*0570*/  LOP3.LUT R5, R12, R3, RZ, 0x3c, !PT ;  /* 0x000000030c057212 */ /* 0x000fc800078e3cff */
[----:B------:R-:W-:-:S07]  /*0580*/  ISETP.GE.AND P3, PT, R5, RZ, PT ;  /* 0x000000ff0500720c */ /* 0x000fce0003f66270 */
[----:B------:R-:W-:-:S06]  /*0590*/  @P1 VIADD R4, R4, 0x1 ;  /* 0x0000000104041836 */ /* 0x000fcc0000000000 */
[----:B------:R-:W-:-:S04]  /*05a0*/  @!P3 IADD3 R4, PT, PT, -R4, RZ, RZ ;  /* 0x000000ff0404b210 */ /* 0x000fc80007ffe1ff */
[----:B------:R-:W-:-:S05]  /*05b0*/  SEL R5, R11, R4, !P0 ;  /* 0x000000040b057207 */ /* 0x000fca0004000000 */
[----:B------:R-:W-:Y:S02]  /*05c0*/  IMAD.MOV R4, RZ, RZ, -R5 ;  /* 0x000000ffff047224 */ /* 0x000fe400078e0a05 */
[----:B------:R-:W-:Y:S02]  /*05d0*/  IMAD.IADD R5, R5, 0x1, R22 ;  /* 0x0000000105057824 */ /* 0x000fe400078e0216 */
[----:B------:R-:W-:-:S04]  /*05e0*/  IMAD R4, R3, R4, R12 ;  /* 0x0000000403047224 */ /* 0x000fc800078e020c */
[----:B------:R-:W-:-:S05]  /*05f0*/  IMAD R4, R5, R3, R4 ;  /* 0x0000000305047224 */ /* 0x000fca00078e0204 */
[----:B------:R-:W-:-:S04]  /*0600*/  IADD3 R5, P1, PT, R4, UR6, RZ ;  /* 0x0000000604057c10 */ /* 0x000fc8000ff3e0ff */
[----:B------:R-:W-:Y:S02]  /*0610*/  LEA.HI.X.SX32 R8, R4, UR12, 0x1, P1 ;  /* 0x0000000c04087c11 */ /* 0x000fe400088f0eff */
[C---:B------:R-:W-:Y:S02]  /*0620*/  SHF.L.U32 R4, R5.reuse, 0x2, RZ ;  /* 0x0000000205047819 */ /* 0x040fe400000006ff */
[----:B------:R-:W-:Y:S02]  /*0630*/  SHF.L.U64.HI R5, R5, 0x2, R8 ;  /* 0x0000000205057819 */ /* 0x000fe40000010208 */
[C---:B------:R-:W-:Y:S02]  /*0640*/  IADD3 R8, P1, PT, R4.reuse, UR8, RZ ;  /* 0x0000000804087c10 */ /* 0x040fe4000ff3e0ff */
[----:B----4-:R-:W-:Y:S02]  /*0650*/  IADD3 R4, P2, PT, R4, UR14, RZ ;  /* 0x0000000e04047c10 */ /* 0x010fe4000ff5e0ff */
[----:B------:R-:W-:-:S02]  /*0660*/  IADD3.X R9, PT, PT, R5, UR9, RZ, P1, !PT ;  /* 0x0000000905097c10 */ /* 0x000fc40008ffe4ff */
[----:B------:R-:W-:-:S03]  /*0670*/  IADD3.X R5, PT, PT, R5, UR15, RZ, P2, !PT ;  /* 0x0000000f05057c10 */ /* 0x000fc600097fe4ff */
[----:B------:R-:W2:Y:S04]  /*0680*/  LDG.E.CONSTANT R8, desc[UR10][R8.64] ;  /* 0x0000000a08087981 */ /* 0x000ea8000c1e9900 */
[----:B------:R-:W3:Y:S01]  /*0690*/  LDG.E.CONSTANT R4, desc[UR10][R4.64] ;  /* 0x0000000a04047981 */ /* 0x000ee2000c1e9900 */
[C---:B------:R-:W-:Y:S02]  /*06a0*/  LEA R13, R12.reuse, UR4, 0x2 ;  /* 0x000000040c0d7c11 */ /* 0x040fe4000f8e10ff */
[----:B------:R-:W-:Y:S01]  /*06b0*/  LEA R15, R12, UR5, 0x2 ;  /* 0x000000050c0f7c11 */ /* 0x000fe2000f8e10ff */
[----:B------:R-:W-:-:S05]  /*06c0*/  IMAD.IADD R12, R7, 0x1, R12 ;  /* 0x00000001070c7824 */ /* 0x000fca00078e020c */
[----:B------:R-:W-:Y:S01]  /*06d0*/  ISETP.GE.AND P1, PT, R12, R2, PT ;  /* 0x000000020c00720c */ /* 0x000fe20003f26270 */
[----:B--2---:R0:W-:Y:S04]  /*06e0*/  STS [R13], R8 ;  /* 0x000000080d007388 */ /* 0x0041e80000000800 */
[----:B---3--:R0:W-:Y:S08]  /*06f0*/  STS [R15], R4 ;  /* 0x000000040f007388 */ /* 0x0081f00000000800 */
[----:B------:R-:W-:Y:S05]  /*0700*/  @!P1 BRA `(.L_x_5) ;  /* 0xfffffffc00709947 */ /* 0x000fea000383ffff */
.L_x_4:
[----:B----4-:R-:W-:Y:S05]  /*0710*/  BSYNC.RECONVERGENT B0 ;  /* 0x0000000000007941 */ /* 0x010fea0003800200 */
.L_x_3:
[----:B------:R-:W-:Y:S01]  /*0720*/  BAR.SYNC.DEFER_BLOCKING 0x0 ;  /* 0x0000000000007b1d */ /* 0x000fe20000010000 */
[----:B------:R-:W-:Y:S01]  /*0730*/  ISETP.GE.AND P0, PT, R23, UR13, PT ;  /* 0x0000000d17007c0c */ /* 0x000fe2000bf06270 */
[----:B------:R-:W-:-:S04]  /*0740*/  ULEA UR8, UR7, UR5, 0x2 ;  /* 0x0000000507087291 */ /* 0x000fc8000f8e10ff */
[----:B------:R-:W-:Y:S08]  /*0750*/  BSSY.RECONVERGENT B0, `(.L_x_6) ;  /* 0x00000a2000007945 */ /* 0x000ff00003800200 */
[----:B------:R-:W-:Y:S05]  /*0760*/  @P0 BRA `(.L_x_7) ;  /* 0x0000000800800947 */ /* 0x000fea0003800000 */
[----:B------:R-:W1:Y:S01]  /*0770*/  LDC R2, c[0x0][0x360] ;  /* 0x0000d800ff027b82 */ /* 0x000e620000000800 */
[----:B------:R-:W-:-:S13]  /*0780*/  ISETP.GE.AND P0, PT, R3, 0x1, PT ;  /* 0x000000010300780c */ /* 0x000fda0003f06270 */
[----:B------:R-:W-:Y:S05]  /*0790*/  @!P0 BRA `(.L_x_8) ;  /* 0x0000000800548947 */ /* 0x000fea0003800000 */
[C---:B------:R-:W-:Y:S01]  /*07a0*/  LOP3.LUT R20, R3.reuse, 0xf, RZ, 0xc0, !PT ;  /* 0x0000000f03147812 */ /* 0x040fe200078ec0ff */
[----:B------:R-:W-:Y:S01]  /*07b0*/  IMAD.MOV.U32 R17, RZ, RZ, R23 ;  /* 0x000000ffff117224 */ /* 0x000fe200078e0017 */
[C---:B------:R-:W-:Y:S02]  /*07c0*/  LOP3.LUT R19, R3.reuse, 0x7, RZ, 0xc0, !PT ;  /* 0x0000000703137812 */ /* 0x040fe400078ec0ff */
[C---:B------:R-:W-:Y:S02]  /*07d0*/  LOP3.LUT R18, R3.reuse, 0x7ffffff0, RZ, 0xc0, !PT ;  /* 0x7ffffff003127812 */ /* 0x040fe400078ec0ff */
[----:B------:R-:W-:-:S07]  /*07e0*/  LOP3.LUT R3, R3, 0x3, RZ, 0xc0, !PT ;  /* 0x0000000303037812 */ /* 0x000fce00078ec0ff */
.L_x_18:
[----:B------:R-:W2:Y:S01]  /*07f0*/  LDC R16, c[0x0][0x3ac] ;  /* 0x0000eb00ff107b82 */ /* 0x000ea20000000800 */
[----:B0--3--:R-:W-:Y:S02]  /*0800*/  IMAD.MOV.U32 R15, RZ, RZ, RZ ;  /* 0x000000ffff0f7224 */ /* 0x009fe400078e00ff */
[----:B------:R-:W-:Y:S01]  /*0810*/  IMAD.MOV.U32 R12, RZ, RZ, RZ ;  /* 0x000000ffff0c7224 */ /* 0x000fe200078e00ff */
[----:B--2---:R-:W-:-:S04]  /*0820*/  IADD3 R4, PT, PT, R16, -0x1, RZ ;  /* 0xffffffff10047810 */ /* 0x004fc80007ffe0ff */
[----:B------:R-:W-:-:S13]  /*0830*/  ISETP.GE.U32.AND P0, PT, R4, 0xf, PT ;  /* 0x0000000f0400780c */ /* 0x000fda0003f06070 */
[----:B------:R-:W-:Y:S05]  /*0840*/  @!P0 BRA `(.L_x_9) ;  /* 0x0000000000cc8947 */ /* 0x000fea0003800000 */
[----:B------:R-:W0:Y:S01]  /*0850*/  S2R R5, SR_CgaCtaId ;  /* 0x0000000000057919 */ /* 0x000e220000008800 */
[----:B------:R-:W-:Y:S01]  /*0860*/  MOV R4, 0x400 ;  /* 0x0000040000047802 */ /* 0x000fe20000000f00 */
[----:B------:R-:W-:Y:S01]  /*0870*/  BSSY.RECONVERGENT B1, `(.L_x_10) ;  /* 0x000002f000017945 */ /* 0x000fe20003800200 */
[----:B------:R-:W-:Y:S02]  /*0880*/  IMAD.MOV.U32 R15, RZ, RZ, RZ ;  /* 0x000000ffff0f7224 */ /* 0x000fe400078e00ff */
[----:B------:R-:W-:Y:S01]  /*0890*/  IADD3 R4, PT, PT, R4, 0x10, RZ ;  /* 0x0000001004047810 */ /* 0x000fe20007ffe0ff */
[----:B------:R-:W-:-:S03]  /*08a0*/  IMAD.MOV.U32 R26, RZ, RZ, RZ ;  /* 0x000000ffff1a7224 */ /* 0x000fc600078e00ff */
[----:B0-----:R-:W-:-:S07]  /*08b0*/  LEA R24, R5, R4, 0x18 ;  /* 0x0000000405187211 */ /* 0x001fce00078ec0ff */
.L_x_11:
[----:B------:R-:W-:-:S05]  /*08c0*/  LEA R27, R26, R1, 0x2 ;  /* 0x000000011a1b7211 */ /* 0x000fca00078e10ff */
[----:B------:R-:W2:Y:S04]  /*08d0*/  LDL.128 R8, [R27] ;  /* 0x000000001b087983 */ /* 0x000ea80000100c00 */
[----:B------:R-:W3:Y:S01]  /*08e0*/  LDL.128 R4, [R27+0x10] ;  /* 0x000010001b047983 */ /* 0x000ee20000100c00 */
[----:B------:R-:W-:-:S04]  /*08f0*/  IMAD R25, R17, R16, R26 ;  /* 0x0000001011197224 */ /* 0x000fc800078e021a */
[----:B------:R-:W-:-:S05]  /*0900*/  IMAD R25, R25, 0x4, R24 ;  /* 0x0000000419197824 */ /* 0x000fca00078e0218 */
[----:B------:R-:W2:Y:S04]  /*0910*/  LDS R12, [R25] ;  /* 0x00000000190c7984 */ /* 0x000ea80000000800 */
[----:B------:R-:W-:Y:S01]  /*0920*/  LDS R28, [R25+0x14] ;  /* 0x00001400191c7984 */ /* 0x000fe20000000800 */
[----:B--2---:R-:W-:-:S03]  /*0930*/  FFMA R8, R8, R12, R15 ;  /* 0x0000000c08087223 */ /* 0x004fc6000000000f */
[----:B------:R-:W0:Y:S02]  /*0940*/  LDS R12, [R25+0x4] ;  /* 0x00000400190c7984 */ /* 0x000e240000000800 */
[----:B0-----:R-:W-:Y:S02]  /*0950*/  FFMA R9, R9, R12, R8 ;  /* 0x0000000c09097223 */ /* 0x001fe40000000008 */
[----:B------:R-:W0:Y:S04]  /*0960*/  LDS R8, [R25+0x8] ;  /* 0x0000080019087984 */ /* 0x000e280000000800 */
[----:B------:R-:W2:Y:S01]  /*0970*/  LDS R12, [R25+0xc] ;  /* 0x00000c00190c7984 */ /* 0x000ea20000000800 */
[----:B0-----:R-:W-:-:S04]  /*0980*/  FFMA R8, R10, R8, R9 ;  /* 0x000000080a087223 */ /* 0x001fc80000000009 */
[----:B--2---:R-:W-:Y:S02]  /*0990*/  FFMA R13, R11, R12, R8 ;  /* 0x0000000c0b0d7223 */ /* 0x004fe40000000008 */
[----:B------:R-:W2:Y:S04]  /*09a0*/  LDL.128 R8, [R27+0x20] ;  /* 0x000020001b087983 */ /* 0x000ea80000100c00 */
[----:B------:R-:W3:Y:S02]  /*09b0*/  LDS R12, [R25+0x10] ;  /* 0x00001000190c7984 */ /* 0x000ee40000000800 */
[----:B---3--:R-:W-:Y:S02]  /*09c0*/  FFMA R4, R4, R12, R13 ;  /* 0x0000000c04047223 */ /* 0x008fe4000000000d */
[----:B------:R-:W3:Y:S01]  /*09d0*/  LDL.128 R12, [R27+0x30] ;  /* 0x000030001b0c7983 */ /* 0x000ee20000100c00 */
[----:B------:R-:W-:-:S02]  /*09e0*/  VIADD R26, R26, 0x10 ;  /* 0x000000101a1a7836 */ /* 0x000fc40000000000 */
[----:B------:R-:W-:Y:S02]  /*09f0*/  FFMA R5, R5, R28, R4 ;  /* 0x0000001c05057223 */ /* 0x000fe40000000004 */
[----:B------:R-:W0:Y:S01]  /*0a00*/  LDS R4, [R25+0x18] ;  /* 0x0000180019047984 */ /* 0x000e220000000800 */
[----:B------:R-:W-:Y:S01]  /*0a10*/  ISETP.NE.AND P0, PT, R26, R18, PT ;  /* 0x000000121a00720c */ /* 0x000fe20003f05270 */
[----:B0-----:R-:W-:Y:S02]  /*0a20*/  FFMA R4, R6, R4, R5 ;  /* 0x0000000406047223 */ /* 0x001fe40000000005 */
[----:B------:R-:W0:Y:S04]  /*0a30*/  LDS R5, [R25+0x1c] ;  /* 0x00001c0019057984 */ /* 0x000e280000000800 */
[----:B------:R-:W-:Y:S01]  /*0a40*/  LDS R6, [R25+0x24] ;  /* 0x0000240019067984 */ /* 0x000fe20000000800 */
[----:B0-----:R-:W-:-:S03]  /*0a50*/  FFMA R5, R7, R5, R4 ;  /* 0x0000000507057223 */ /* 0x001fc60000000004 */
[----:B------:R-:W2:Y:S04]  /*0a60*/  LDS R4, [R25+0x20] ;  /* 0x0000200019047984 */ /* 0x000ea80000000800 */
[----:B------:R-:W0:Y:S01]  /*0a70*/  LDS R7, [R25+0x28] ;  /* 0x0000280019077984 */ /* 0x000e220000000800 */
[----:B--2---:R-:W-:-:S03]  /*0a80*/  FFMA R4, R8, R4, R5 ;  /* 0x0000000408047223 */ /* 0x004fc60000000005 */
[----:B------:R-:W-:Y:S01]  /*0a90*/  LDS R5, [R25+0x30] ;  /* 0x0000300019057984 */ /* 0x000fe20000000800 */
[----:B------:R-:W-:-:S03]  /*0aa0*/  FFMA R9, R9, R6, R4 ;  /* 0x0000000609097223 */ /* 0x000fc60000000004 */
[----:B------:R-:W2:Y:S01]  /*0ab0*/  LDS R4, [R25+0x2c] ;  /* 0x00002c0019047984 */ /* 0x000ea20000000800 */
[----:B0-----:R-:W-:-:S03]  /*0ac0*/  FFMA R10, R10, R7, R9 ;  /* 0x000000070a0a7223 */ /* 0x001fc60000000009 */
[----:B------:R-:W0:Y:S04]  /*0ad0*/  LDS R6, [R25+0x34] ;  /* 0x0000340019067984 */ /* 0x000e280000000800 */
[----:B------:R-:W4:Y:S04]  /*0ae0*/  LDS R7, [R25+0x38] ;  /* 0x0000380019077984 */ /* 0x000f280000000800 */
[----:B------:R-:W5:Y:S01]  /*0af0*/  LDS R8, [R25+0x3c] ;  /* 0x00003c0019087984 */ /* 0x000f620000000800 */
[----:B--2---:R-:W-:-:S04]  /*0b00*/  FFMA R11, R11, R4, R10 ;  /* 0x000000040b0b7223 */ /* 0x004fc8000000000a */
[----:B---3--:R-:W-:-:S04]  /*0b10*/  FFMA R12, R12, R5, R11 ;  /* 0x000000050c0c7223 */ /* 0x008fc8000000000b */
[----:B0-----:R-:W-:-:S04]  /*0b20*/  FFMA R13, R13, R6, R12 ;  /* 0x000000060d0d7223 */ /* 0x001fc8000000000c */
[----:B----4-:R-:W-:-:S04]  /*0b30*/  FFMA R14, R14, R7, R13 ;  /* 0x000000070e0e7223 */ /* 0x010fc8000000000d */
[----:B-----5:R-:W-:Y:S01]  /*0b40*/  FFMA R15, R15, R8, R14 ;  /* 0x000000080f0f7223 */ /* 0x020fe2000000000e */
[----:B------:R-:W-:Y:S06]  /*0b50*/  @P0 BRA `(.L_x_11) ;  /* 0xfffffffc00580947 */ /* 0x000fec000383ffff */
[----:B------:R-:W-:Y:S05]  /*0b60*/  BSYNC.RECONVERGENT B1 ;  /* 0x0000000000017941 */ /* 0x000fea0003800200 */
.L_x_10:
[----:B------:R-:W-:-:S07]  /*0b70*/  MOV R12, R18 ;  /* 0x00000012000c7202 */ /* 0x000fce0000000f00 */
.L_x_9:
[----:B------:R-:W-:Y:S01]  /*0b80*/  ISETP.NE.AND P0, PT, R20, RZ, PT ;  /* 0x000000ff1400720c */ /* 0x000fe20003f05270 */
[----:B------:R-:W-:-:S12]  /*0b90*/  BSSY.RECONVERGENT B1, `(.L_x_12) ;  /* 0x000004d000017945 */ /* 0x000fd80003800200 */
[----:B------:R-:W-:Y:S05]  /*0ba0*/  @!P0 BRA `(.L_x_13) ;  /* 0x00000004002c8947 */ /* 0x000fea0003800000 */
[----:B------:R-:W-:Y:S01]  /*0bb0*/  VIADD R4, R20, 0xffffffff ;  /* 0xffffffff14047836 */ /* 0x000fe20000000000 */
[----:B------:R-:W-:Y:S01]  /*0bc0*/  BSSY.RECONVERGENT B2, `(.L_x_14) ;  /* 0x000001e000027945 */ /* 0x000fe20003800200 */
[----:B------:R-:W-:-:S03]  /*0bd0*/  ISETP.NE.AND P1, PT, R19, RZ, PT ;  /* 0x000000ff1300720c */ /* 0x000fc60003f25270 */
[----:B------:R-:W-:-:S13]  /*0be0*/  ISETP.GE.U32.AND P0, PT, R4, 0x7, PT ;  /* 0x000000070400780c */ /* 0x000fda0003f06070 */
[----:B------:R-:W-:Y:S05]  /*0bf0*/  @!P0 BRA `(.L_x_15) ;  /* 0x0000000000688947 */ /* 0x000fea0003800000 */
[----:B------:R-:W-:-:S05]  /*0c00*/  IMAD R24, R12, 0x4, R1 ;  /* 0x000000040c187824 */ /* 0x000fca00078e0201 */
[----:B------:R-:W2:Y:S04]  /*0c10*/  LDL.128 R4, [R24] ;  /* 0x0000000018047983 */ /* 0x000ea80000100c00 */
[----:B------:R0:W3:Y:S01]  /*0c20*/  LDL.128 R8, [R24+0x10] ;  /* 0x0000100018087983 */ /* 0x0000e20000100c00 */
[----:B------:R-:W4:Y:S01]  /*0c30*/  S2UR UR5, SR_CgaCtaId ;  /* 0x00000000000579c3 */ /* 0x000f220000008800 */
[----:B------:R-:W-:Y:S01]  /*0c40*/  UMOV UR4, 0x400 ;  /* 0x0000040000047882 */ /* 0x000fe20000000000 */
[----:B------:R-:W-:Y:S01]  /*0c50*/  IMAD R14, R17, R16, R12 ;  /* 0x00000010110e7224 */ /* 0x000fe200078e020c */
[----:B------:R-:W-:Y:S01]  /*0c60*/  UIADD3 UR4, UPT, UPT, UR4, 0x10, URZ ;  /* 0x0000001004047890 */ /* 0x000fe2000fffe0ff */
[----:B------:R-:W-:-:S03]  /*0c70*/  IADD3 R12, PT, PT, R12, 0x8, RZ ;  /* 0x000000080c0c7810 */ /* 0x000fc60007ffe0ff */
[----:B----4-:R-:W-:-:S06]  /*0c80*/  ULEA UR4, UR5, UR4, 0x18 ;  /* 0x0000000405047291 */ /* 0x010fcc000f8ec0ff */
[----:B------:R-:W-:-:S05]  /*0c90*/  LEA R14, R14, UR4, 0x2 ;  /* 0x000000040e0e7c11 */ /* 0x000fca000f8e10ff */
[----:B------:R-:W2:Y:S04]  /*0ca0*/  LDS R25, [R14] ;  /* 0x000000000e197984 */ /* 0x000ea80000000800 */
[----:B------:R-:W4:Y:S04]  /*0cb0*/  LDS R27, [R14+0x4] ;  /* 0x000004000e1b7984 */ /* 0x000f280000000800 */
[----:B------:R-:W5:Y:S04]  /*0cc0*/  LDS R13, [R14+0x8] ;  /* 0x000008000e0d7984 */ /* 0x000f680000000800 */
[----:B0-----:R-:W-:Y:S01]  /*0cd0*/  LDS R24, [R14+0x14] ;  /* 0x000014000e187984 */ /* 0x001fe20000000800 */
[----:B--2---:R-:W-:-:S03]  /*0ce0*/  FFMA R26, R4, R25, R15 ;  /* 0x00000019041a7223 */ /* 0x004fc6000000000f */
[----:B------:R-:W0:Y:S01]  /*0cf0*/  LDS R4, [R14+0xc] ;  /* 0x00000c000e047984 */ /* 0x000e220000000800 */
[----:B----4-:R-:W-:-:S03]  /*0d00*/  FFMA R28, R27, R5, R26 ;  /* 0x000000051b1c7223 */ /* 0x010fc6000000001a */
[----:B------:R-:W3:Y:S01]  /*0d10*/  LDS R15, [R14+0x10] ;  /* 0x000010000e0f7984 */ /* 0x000ee20000000800 */
[----:B-----5:R-:W-:-:S03]  /*0d20*/  FFMA R13, R13, R6, R28 ;  /* 0x000000060d0d7223 */ /* 0x020fc6000000001c */
[----:B------:R-:W2:Y:S04]  /*0d30*/  LDS R5, [R14+0x18] ;  /* 0x000018000e057984 */ /* 0x000ea80000000800 */
[----:B------:R-:W4:Y:S01]  /*0d40*/  LDS R26, [R14+0x1c] ;  /* 0x00001c000e1a7984 */ /* 0x000f220000000800 */
[----:B0-----:R-:W-:-:S04]  /*0d50*/  FFMA R7, R4, R7, R13 ;  /* 0x0000000704077223 */ /* 0x001fc8000000000d */
[----:B---3--:R-:W-:-:S04]  /*0d60*/  FFMA R7, R8, R15, R7 ;  /* 0x0000000f08077223 */ /* 0x008fc80000000007 */
[----:B------:R-:W-:-:S04]  /*0d70*/  FFMA R24, R24, R9, R7 ;  /* 0x0000000918187223 */ /* 0x000fc80000000007 */
[----:B--2---:R-:W-:-:S04]  /*0d80*/  FFMA R5, R5, R10, R24 ;  /* 0x0000000a05057223 */ /* 0x004fc80000000018 */
[----:B----4-:R-:W-:-:S07]  /*0d90*/  FFMA R15, R26, R11, R5 ;  /* 0x0000000b1a0f7223 */ /* 0x010fce0000000005 */
.L_x_15:
[----:B------:R-:W-:Y:S05]  /*0da0*/  BSYNC.RECONVERGENT B2 ;  /* 0x0000000000027941 */ /* 0x000fea0003800200 */
.L_x_14:
[----:B------:R-:W-:Y:S05]  /*0db0*/  @!P1 BRA `(.L_x_13) ;  /* 0x0000000000a89947 */ /* 0x000fea0003800000 */
[----:B------:R-:W-:Y:S01]  /*0dc0*/  VIADD R4, R19, 0xffffffff ;  /* 0xffffffff13047836 */ /* 0x000fe20000000000 */
[----:B------:R-:W-:Y:S01]  /*0dd0*/  BSSY.RECONVERGENT B2, `(.L_x_16) ;  /* 0x0000015000027945 */ /* 0x000fe20003800200 */
[----:B------:R-:W-:-:S03]  /*0de0*/  ISETP.NE.AND P1, PT, R3, RZ, PT ;  /* 0x000000ff0300720c */ /* 0x000fc60003f25270 */
[----:B------:R-:W-:-:S13]  /*0df0*/  ISETP.GE.U32.AND P0, PT, R4, 0x3, PT ;  /* 0x000000030400780c */ /* 0x000fda0003f06070 */
[----:B------:R-:W-:Y:S05]  /*0e00*/  @!P0 BRA `(.L_x_17) ;  /* 0x0000000000448947 */ /* 0x000fea0003800000 */
[----:B------:R-:W-:-:S06]  /*0e10*/  IMAD R4, R12, 0x4, R1 ;  /* 0x000000040c047824 */ /* 0x000fcc00078e0201 */
[----:B------:R-:W2:Y:S01]  /*0e20*/  LDL.128 R4, [R4] ;  /* 0x0000000004047983 */ /* 0x000ea20000100c00 */
[----:B------:R-:W0:Y:S01]  /*0e30*/  S2UR UR5, SR_CgaCtaId ;  /* 0x00000000000579c3 */ /* 0x000e220000008800 */
[----:B------:R-:W-:Y:S01]  /*0e40*/  UMOV UR4, 0x400 ;  /* 0x0000040000047882 */ /* 0x000fe20000000000 */
[----:B------:R-:W-:Y:S01]  /*0e50*/  IMAD R8, R17, R16, R12 ;  /* 0x0000001011087224 */ /* 0x000fe200078e020c */
[----:B------:R-:W-:Y:S01]  /*0e60*/  UIADD3 UR4, UPT, UPT, UR4, 0x10, URZ ;  /* 0x0000001004047890 */ /* 0x000fe2000fffe0ff */
[----:B------:R-:W-:-:S03]  /*0e70*/  IADD3 R12, PT, PT, R12, 0x4, RZ ;  /* 0x000000040c0c7810 */ /* 0x000fc60007ffe0ff */
[----:B0-----:R-:W-:-:S06]  /*0e80*/  ULEA UR4, UR5, UR4, 0x18 ;  /* 0x0000000405047291 */ /* 0x001fcc000f8ec0ff */
[----:B------:R-:W-:-:S05]  /*0e90*/  LEA R8, R8, UR4, 0x2 ;  /* 0x0000000408087c11 */ /* 0x000fca000f8e10ff */
[----:B------:R-:W2:Y:S04]  /*0ea0*/  LDS R9, [R8] ;  /* 0x0000000008097984 */ /* 0x000ea80000000800 */
[----:B------:R-:W0:Y:S04]  /*0eb0*/  LDS R11, [R8+0x4] ;  /* 0x00000400080b7984 */ /* 0x000e280000000800 */
[----:B------:R-:W3:Y:S04]  /*0ec0*/  LDS R10, [R8+0x8] ;  /* 0x00000800080a7984 */ /* 0x000ee80000000800 */
[----:B------:R-:W4:Y:S01]  /*0ed0*/  LDS R13, [R8+0xc] ;  /* 0x00000c00080d7984 */ /* 0x000f220000000800 */
[----:B--2---:R-:W-:-:S04]  /*0ee0*/  FFMA R4, R4, R9, R15 ;  /* 0x0000000904047223 */ /* 0x004fc8000000000f */
[----:B0-----:R-:W-:-:S04]  /*0ef0*/  FFMA R5, R11, R5, R4 ;  /* 0x000000050b057223 */ /* 0x001fc80000000004 */
[----:B---3--:R-:W-:-:S04]  /*0f00*/  FFMA R6, R10, R6, R5 ;  /* 0x000000060a067223 */ /* 0x008fc80000000005 */
[----:B----4-:R-:W-:-:S07]  /*0f10*/  FFMA R15, R13, R7, R6 ;  /* 0x000000070d0f7223 */ /* 0x010fce0000000006 */
.L_x_17:
[----:B------:R-:W-:Y:S05]  /*0f20*/  BSYNC.RECONVERGENT B2 ;  /* 0x0000000000027941 */ /* 0x000fea0003800200 */
.L_x_16:
[----:B------:R-:W-:Y:S05]  /*0f30*/  @!P1 BRA `(.L_x_13) ;  /* 0x0000000000489947 */ /* 0x000fea0003800000 */
[----:B------:R-:W-:-:S05]  /*0f40*/  IMAD R6, R12, 0x4, R1 ;  /* 0x000000040c067824 */ /* 0x000fca00078e0201 */
[----:B------:R-:W2:Y:S01]  /*0f50*/  LDL.64 R4, [R6] ;  /* 0x0000000006047983 */ /* 0x000ea20000100a00 */
[----:B------:R-:W0:Y:S01]  /*0f60*/  S2UR UR5, SR_CgaCtaId ;  /* 0x00000000000579c3 */ /* 0x000e220000008800 */
[----:B------:R-:W-:Y:S01]  /*0f70*/  UMOV UR4, 0x400 ;  /* 0x0000040000047882 */ /* 0x000fe20000000000 */
[----:B------:R-:W-:Y:S01]  /*0f80*/  IMAD R16, R17, R16, R12 ;  /* 0x0000001011107224 */ /* 0x000fe200078e020c */
[----:B------:R-:W-:Y:S01]  /*0f90*/  UIADD3 UR4, UPT, UPT, UR4, 0x10, URZ ;  /* 0x0000001004047890 */ /* 0x000fe2000fffe0ff */
[----:B------:R-:W-:-:S03]  /*0fa0*/  ISETP.NE.AND P0, PT, R3, 0x1, PT ;  /* 0x000000010300780c */ /* 0x000fc60003f05270 */
[----:B0-----:R-:W-:-:S06]  /*0fb0*/  ULEA UR4, UR5, UR4, 0x18 ;  /* 0x0000000405047291 */ /* 0x001fcc000f8ec0ff */
[----:B------:R-:W-:-:S05]  /*0fc0*/  LEA R16, R16, UR4, 0x2 ;  /* 0x0000000410107c11 */ /* 0x000fca000f8e10ff */
[----:B------:R-:W2:Y:S02]  /*0fd0*/  LDS R7, [R16] ;  /* 0x0000000010077984 */ /* 0x000ea40000000800 */
[----:B--2---:R-:W-:Y:S01]  /*0fe0*/  FFMA R15, R4, R7, R15 ;  /* 0x00000007040f7223 */ /* 0x004fe2000000000f */
[----:B------:R-:W-:Y:S06]  /*0ff0*/  @!P0 BRA `(.L_x_13) ;  /* 0x0000000000188947 */ /* 0x000fec0003800000 */
[----:B------:R-:W2:Y:S01]  /*1000*/  LDL R6, [R6+0x8] ;  /* 0x0000080006067983 */ /* 0x000ea20000100800 */
[----:B------:R-:W-:-:S03]  /*1010*/  ISETP.NE.AND P0, PT, R3, 0x2, PT ;  /* 0x000000020300780c */ /* 0x000fc60003f05270 */
[----:B------:R-:W0:Y:S10]  /*1020*/  LDS R4, [R16+0x4] ;  /* 0x0000040010047984 */ /* 0x000e340000000800 */
[----:B------:R-:W2:Y:S01]  /*1030*/  @P0 LDS R8, [R16+0x8] ;  /* 0x0000080010080984 */ /* 0x000ea20000000800 */
[----:B0-----:R-:W-:-:S04]  /*1040*/  FFMA R15, R4, R5, R15 ;  /* 0x00000005040f7223 */ /* 0x001fc8000000000f */
[----:B--2---:R-:W-:-:S07]  /*1050*/  @P0 FFMA R15, R8, R6, R15 ;  /* 0x00000006080f0223 */ /* 0x004fce000000000f */
.L_x_13:
[----:B------:R-:W-:Y:S05]  /*1060*/  BSYNC.RECONVERGENT B1 ;  /* 0x0000000000017941 */ /* 0x000fea0003800200 */
.L_x_12:
[----:B------:R-:W0:Y:S01]  /*1070*/  LDCU UR4, c[0x0][0x3b8] ;  /* 0x00007700ff0477ac */ /* 0x000e220008000800 */
[----:B------:R-:W-:Y:S01]  /*1080*/  LEA R4, R17, UR8, 0x2 ;  /* 0x0000000811047c11 */ /* 0x000fe2000f8e10ff */
[----:B-1----:R-:W-:-:S05]  /*1090*/  IMAD.IADD R17, R2, 0x1, R17 ;  /* 0x0000000102117824 */ /* 0x002fca00078e0211 */
[----:B------:R-:W-:Y:S01]  /*10a0*/  ISETP.GE.AND P0, PT, R17, UR13, PT ;  /* 0x0000000d11007c0c */ /* 0x000fe2000bf06270 */
[----:B0-----:R-:W-:-:S05]  /*10b0*/  FMUL R15, R15, UR4 ;  /* 0x000000040f0f7c20 */ /* 0x001fca0008400000 */
[----:B------:R3:W-:Y:S07]  /*10c0*/  STS [R4], R15 ;  /* 0x0000000f04007388 */ /* 0x0007ee0000000800 */
[----:B------:R-:W-:Y:S05]  /*10d0*/  @!P0 BRA `(.L_x_18) ;  /* 0xfffffff400c48947 */ /* 0x000fea000383ffff */
[----:B------:R-:W-:Y:S05]  /*10e0*/  BRA `(.L_x_7) ;  /* 0x0000000000207947 */ /* 0x000fea0003800000 */
.L_x_8:
[----:B------:R-:W3:Y:S01]  /*10f0*/  LDCU UR4, c[0x0][0x3b8] ;  /* 0x00007700ff0477ac */ /* 0x000ee20008000800 */
[----:B------:R-:W-:Y:S01]  /*1100*/  MOV R5, R23 ;  /* 0x0000001700057202 */ /* 0x000fe20000000f00 */
[----:B---3--:R-:W-:-:S07]  /*1110*/  FMUL R3, RZ, UR4 ;  /* 0x00000004ff037c20 */ /* 0x008fce0008400000 */
.L_x_19:
[----:B0-2---:R-:W-:Y:S01]  /*1120*/  LEA R4, R5, UR8, 0x2 ;  /* 0x0000000805047c11 */ /* 0x005fe2000f8e10ff */
[----:B-1----:R-:W-:-:S04]  /*1130*/  IMAD.IADD R5, R2, 0x1, R5 ;  /* 0x0000000102057824 */ /* 0x002fc800078e0205 */
[----:B------:R4:W-:Y:S01]  /*1140*/  STS [R4], R3 ;  /* 0x0000000304007388 */ /* 0x0009e20000000800 */
[----:B------:R-:W-:-:S13]  /*1150*/  ISETP.GE.AND P0, PT, R5, UR13, PT ;  /* 0x0000000d05007c0c */ /* 0x000fda000bf06270 */
[----:B----4-:R-:W-:Y:S05]  /*1160*/  @!P0 BRA `(.L_x_19) ;  /* 0xfffffffc00ec8947 */ /* 0x010fea000383ffff */
.L_x_7:
[----:B------:R-:W-:Y:S05]  /*1170*/  BSYNC.RECONVERGENT B0 ;  /* 0x0000000000007941 */ /* 0x000fea0003800200 */
.L_x_6:
[----:B------:R-:W-:Y:S01]  /*1180*/  BAR.SYNC.DEFER_BLOCKING 0x0 ;  /* 0x0000000000007b1d */ /* 0x000fe20000010000 */
[----:B------:R-:W-:-:S05]  /*1190*/  ISETP.NE.AND P0, PT, R23, RZ, PT ;  /* 0x000000ff1700720c */ /* 0x000fca0003f05270 */
[----:B------:R-:W-:Y:S08]  /*11a0*/  BSSY.RECONVERGENT B0, `(.L_x_20) ;  /* 0x0000051000007945 */ /* 0x000ff00003800200 */
[----:B------:R-:W-:Y:S05]  /*11b0*/  @P0 BRA `(.L_x_21) ;  /* 0x00000004003c0947 */ /* 0x000fea0003800000 */
[----:B------:R-:W1:Y:S01]  /*11c0*/  S2UR UR4, SR_CgaCtaId ;  /* 0x00000000000479c3 */ /* 0x000e620000008800 */
[----:B------:R-:W-:Y:S01]  /*11d0*/  UMOV UR9, 0x400 ;  /* 0x0000040000097882 */ /* 0x000fe20000000000 */
[----:B------:R-:W-:Y:S01]  /*11e0*/  IMAD.MOV.U32 R2, RZ, RZ, -0x800001 ;  /* 0xff7fffffff027424 */ /* 0x000fe200078e00ff */
[----:B------:R-:W-:Y:S02]  /*11f0*/  UISETP.GE.AND UP0, UPT, UR13, 0x1, UPT ;  /* 0x000000010d00788c */ /* 0x000fe4000bf06270 */
[----:B-1----:R-:W-:-:S09]  /*1200*/  ULEA UR9, UR4, UR9, 0x18 ;  /* 0x0000000904097291 */ /* 0x002fd2000f8ec0ff */
[----:B------:R1:W-:Y:S01]  /*1210*/  STS [UR9], R2 ;  /* 0x00000002ff007988 */ /* 0x0003e20008000809 */
[----:B------:R-:W-:Y:S05]  /*1220*/  BRA.U !UP0, `(.L_x_21) ;  /* 0x0000000508207547 */ /* 0x000fea000b800000 */
[----:B-1----:R-:W-:Y:S01]  /*1230*/  IADD3 R2, PT, PT, -R21, R22, RZ ;  /* 0x0000001615027210 */ /* 0x002fe20007ffe1ff */
[----:B------:R-:W-:Y:S01]  /*1240*/  ULOP3.LUT UR15, UR13, 0xf, URZ, 0xc0, !UPT ;  /* 0x0000000f0d0f7892 */ /* 0x000fe2000f8ec0ff */
[----:B------:R-:W-:Y:S01]  /*1250*/  IMAD.MOV.U32 R14, RZ, RZ, -0x800001 ;  /* 0xff7fffffff0e7424 */ /* 0x000fe200078e00ff */
[----:B------:R-:W-:Y:S01]  /*1260*/  UMOV UR4, URZ ;  /* 0x000000ff00047c82 */ /* 0x000fe20008000000 */
[----:B------:R-:W-:Y:S01]  /*1270*/  ISETP.GT.U32.AND P0, PT, R2, -0x10, PT ;  /* 0xfffffff00200780c */ /* 0x000fe20003f04070 */
[----:B------:R-:W-:-:S12]  /*1280*/  UISETP.NE.AND UP1, UPT, UR15, URZ, UPT ;  /* 0x000000ff0f00728c */ /* 0x000fd8000bf25270 */
[----:B------:R-:W-:Y:S05]  /*1290*/  @P0 BRA `(.L_x_22) ;  /* 0x00000000005c0947 */ /* 0x000fea0003800000 */
[----:B------:R-:W-:Y:S01]  /*12a0*/  IMAD.MOV.U32 R14, RZ, RZ, -0x800001 ;  /* 0xff7fffffff0e7424 */ /* 0x000fe200078e00ff */
[----:B------:R-:W-:Y:S01]  /*12b0*/  ULOP3.LUT UR4, UR13, 0x7ffffff0, URZ, 0xc0, !UPT ;  /* 0x7ffffff00d047892 */ /* 0x000fe2000f8ec0ff */
[----:B------:R-:W-:-:S11]  /*12c0*/  UMOV UR5, URZ ;  /* 0x000000ff00057c82 */ /* 0x000fd60008000000 */
.L_x_23:
[----:B------:R-:W-:Y:S02]  /*12d0*/  ULEA UR14, UR5, UR8, 0x2 ;  /* 0x00000008050e7291 */ /* 0x000fe4000f8e10ff */
[----:B------:R-:W-:-:S04]  /*12e0*/  UIADD3 UR5, UPT, UPT, UR5, 0x10, URZ ;  /* 0x0000001005057890 */ /* 0x000fc8000fffe0ff */
[----:B------:R-:W-:-:S03]  /*12f0*/  UISETP.NE.AND UP0, UPT, UR5, UR4, UPT ;  /* 0x000000040500728c */ /* 0x000fc6000bf05270 */
[----:B------:R-:W1:Y:S04]  /*1300*/  LDS.64 R16, [UR14] ;  /* 0x0000000eff107984 */ /* 0x000e680008000a00 */
[----:B------:R-:W4:Y:S04]  /*1310*/  LDS.64 R18, [UR14+0x8] ;  /* 0x0000080eff127984 */ /* 0x000f280008000a00 */
[----:B0-----:R-:W0:Y:S04]  /*1320*/  LDS.64 R12, [UR14+0x10] ;  /* 0x0000100eff0c7984 */ /* 0x001e280008000a00 */
[----:B------:R-:W5:Y:S04]  /*1330*/  LDS.64 R10, [UR14+0x18] ;  /* 0x0000180eff0a7984 */ /* 0x000f680008000a00 */
[----:B------:R-:W5:Y:S04]  /*1340*/  LDS.64 R8, [UR14+0x20] ;  /* 0x0000200eff087984 */ /* 0x000f680008000a00 */
[----:B--2---:R-:W2:Y:S04]  /*1350*/  LDS.64 R6, [UR14+0x28] ;  /* 0x0000280eff067984 */ /* 0x004ea80008000a00 */
[----:B---3--:R-:W3:Y:S04]  /*1360*/  LDS.64 R4, [UR14+0x30] ;  /* 0x0000300eff047984 */ /* 0x008ee80008000a00 */
[----:B------:R-:W3:Y:S01]  /*1370*/  LDS.64 R2, [UR14+0x38] ;  /* 0x0000380eff027984 */ /* 0x000ee20008000a00 */
[----:B-1----:R-:W-:-:S04]  /*1380*/  FMNMX3 R16, R14, R16, R17, !PT ;  /* 0x000000100e107276 */ /* 0x002fc80007800011 */
[----:B----4-:R-:W-:-:S04]  /*1390*/  FMNMX3 R16, R16, R18, R19, !PT ;  /* 0x0000001210107276 */ /* 0x010fc80007800013 */
[----:B0-----:R-:W-:-:S04]  /*13a0*/  FMNMX3 R12, R16, R12, R13, !PT ;  /* 0x0000000c100c7276 */ /* 0x001fc8000780000d */
[----:B-----5:R-:W-:-:S04]  /*13b0*/  FMNMX3 R10, R12, R10, R11, !PT ;  /* 0x0000000a0c0a7276 */ /* 0x020fc8000780000b */
[----:B------:R-:W-:-:S04]  /*13c0*/  FMNMX3 R8, R10, R8, R9, !PT ;  /* 0x000000080a087276 */ /* 0x000fc80007800009 */
[----:B--2---:R-:W-:-:S04]  /*13d0*/  FMNMX3 R6, R8, R6, R7, !PT ;  /* 0x0000000608067276 */ /* 0x004fc80007800007 */
[----:B---3--:R-:W-:-:S04]  /*13e0*/  FMNMX3 R4, R6, R4, R5, !PT ;  /* 0x0000000406047276 */ /* 0x008fc80007800005 */
[----:B------:R-:W-:Y:S01]  /*13f0*/  FMNMX3 R14, R4, R2, R3, !PT ;  /* 0x00000002040e7276 */ /* 0x000fe20007800003 */
[----:B------:R-:W-:Y:S06]  /*1400*/  BRA.U UP0, `(.L_x_23) ;  /* 0xfffffffd00b07547 */ /* 0x000fec000b83ffff */
.L_x_22:
[----:B------:R-:W-:Y:S05]  /*1410*/  BRA.U !UP1, `(.L_x_24) ;  /* 0x0000000109a07547 */ /* 0x000fea000b800000 */
[----:B------:R-:W-:Y:S02]  /*1420*/  UISETP.GE.U32.AND UP0, UPT, UR15, 0x8, UPT ;  /* 0x000000080f00788c */ /* 0x000fe4000bf06070 */
[----:B------:R-:W-:-:S04]  /*1430*/  ULOP3.LUT UR14, UR13, 0x7, URZ, 0xc0, !UPT ;  /* 0x000000070d0e7892 */ /* 0x000fc8000f8ec0ff */
[----:B------:R-:W-:-:S03]  /*1440*/  UISETP.NE.AND UP1, UPT, UR14, URZ, UPT ;  /* 0x000000ff0e00728c */ /* 0x000fc6000bf25270 */
[----:B------:R-:W-:Y:S08]  /*1450*/  BRA.U !UP0, `(.L_x_25) ;  /* 0x0000000108387547 */ /* 0x000ff0000b800000 */
[----:B------:R-:W-:Y:S02]  /*1460*/  ULEA UR5, UR4, UR8, 0x2 ;  /* 0x0000000804057291 */ /* 0x000fe4000f8e10ff */
[----:B------:R-:W-:-:S07]  /*1470*/  UIADD3 UR4, UPT, UPT, UR4, 0x8, URZ ;  /* 0x0000000804047890 */ /* 0x000fce000fffe0ff */
[----:B------:R-:W-:Y:S04]  /*1480*/  LDS R3, [UR5] ;  /* 0x00000005ff037984 */ /* 0x000fe80008000800 */
[----:B------:R-:W1:Y:S04]  /*1490*/  LDS R2, [UR5+0x4] ;  /* 0x00000405ff027984 */ /* 0x000e680008000800 */
[----:B------:R-:W-:Y:S04]  /*14a0*/  LDS R5, [UR5+0x8] ;  /* 0x00000805ff057984 */ /* 0x000fe80008000800 */
[----:B0-23--:R-:W0:Y:S04]  /*14b0*/  LDS R4, [UR5+0xc] ;  /* 0x00000c05ff047984 */ /* 0x00de280008000800 */
[----:B------:R-:W-:Y:S04]  /*14c0*/  LDS R7, [UR5+0x10] ;  /* 0x00001005ff077984 */ /* 0x000fe80008000800 */
[----:B------:R-:W2:Y:S04]  /*14d0*/  LDS R6, [UR5+0x14] ;  /* 0x00001405ff067984 */ /* 0x000ea80008000800 */
[----:B------:R-:W-:Y:S04]  /*14e0*/  LDS R9, [UR5+0x18] ;  /* 0x00001805ff097984 */ /* 0x000fe80008000800 */
[----:B------:R-:W3:Y:S01]  /*14f0*/  LDS R8, [UR5+0x1c] ;  /* 0x00001c05ff087984 */ /* 0x000ee20008000800 */
[----:B-1----:R-:W-:-:S04]  /*1500*/  FMNMX3 R2, R14, R3, R2, !PT ;  /* 0x000000030e027276 */ /* 0x002fc80007800002 */
[----:B0-----:R-:W-:-:S04]  /*1510*/  FMNMX3 R2, R2, R5, R4, !PT ;  /* 0x0000000502027276 */ /* 0x001fc80007800004 */
[----:B--2---:R-:W-:-:S04]  /*1520*/  FMNMX3 R2, R2, R7, R6, !PT ;  /* 0x0000000702027276 */ /* 0x004fc80007800006 */
[----:B---3--:R-:W-:-:S07]  /*1530*/  FMNMX3 R14, R2, R9, R8, !PT ;  /* 0x00000009020e7276 */ /* 0x008fce0007800008 */
.L_x_25:
        /* <DEDUP_REMOVED lines=10> */
[----:B0-23--:R-:W0:Y:S01]  /*15e0*/  LDS R4, [UR5+0xc] ;  /* 0x00000c05ff047984 */ /* 0x00de220008000800 */
[----:B-1----:R-:W-:-:S04]  /*15f0*/  FMNMX3 R2, R14, R3, R2, !PT ;  /* 0x000000030e027276 */ /* 0x002fc80007800002 */
[----:B0-----:R-:W-:-:S07]  /*1600*/  FMNMX3 R14, R2, R5, R4, !PT ;  /* 0x00000005020e7276 */ /* 0x001fce0007800004 */
.L_x_26:
[----:B------:R-:W-:Y:S05]  /*1610*/  BRA.U !UP1, `(.L_x_24) ;  /* 0x0000000109207547 */ /* 0x000fea000b800000 */
[----:B------:R-:W-:-:S05]  /*1620*/  UMOV UR5, URZ ;  /* 0x000000ff00057c82 */ /* 0x000fca0008000000 */
.L_x_27:
[----:B------:R-:W-:Y:S02]  /*1630*/  ULEA UR14, UR4, UR8, 0x2 ;  /* 0x00000008040e7291 */ /* 0x000fe4000f8e10ff */
[----:B------:R-:W-:Y:S02]  /*1640*/  UIADD3 UR5, UPT, UPT, UR5, 0x1, URZ ;  /* 0x0000000105057890 */ /* 0x000fe4000fffe0ff */
[----:B------:R-:W-:Y:S02]  /*1650*/  UIADD3 UR4, UPT, UPT, UR4, 0x1, URZ ;  /* 0x0000000104047890 */ /* 0x000fe4000fffe0ff */
[----:B------:R-:W-:-:S03]  /*1660*/  UISETP.NE.AND UP0, UPT, UR5, UR15, UPT ;  /* 0x0000000f0500728c */ /* 0x000fc6000bf05270 */
[----:B------:R-:W1:Y:S02]  /*1670*/  LDS R3, [UR14] ;  /* 0x0000000eff037984 */ /* 0x000e640008000800 */
[----:B-1----:R-:W-:-:S04]  /*1680*/  FMNMX R14, R3, R14, !PT ;  /* 0x0000000e030e7209 */ /* 0x002fc80007800000 */
[----:B------:R-:W-:Y:S05]  /*1690*/  BRA.U UP0, `(.L_x_27) ;  /* 0xfffffffd00e47547 */ /* 0x000fea000b83ffff */
.L_x_24:
[----:B------:R4:W-:Y:S02]  /*16a0*/  STS [UR9], R14 ;  /* 0x0000000eff007988 */ /* 0x0009e40008000809 */
.L_x_21:
[----:B------:R-:W-:Y:S05]  /*16b0*/  BSYNC.RECONVERGENT B0 ;  /* 0x0000000000007941 */ /* 0x000fea0003800200 */
.L_x_20:
[----:B------:R-:W-:Y:S01]  /*16c0*/  BAR.SYNC.DEFER_BLOCKING 0x0 ;  /* 0x0000000000007b1d */ /* 0x000fe20000010000 */
[----:B------:R-:W-:-:S05]  /*16d0*/  ISETP.NE.AND P0, PT, R23, RZ, PT ;  /* 0x000000ff1700720c */ /* 0x000fca0003f05270 */
[----:B------:R-:W-:Y:S08]  /*16e0*/  BSSY.RECONVERGENT B0, `(.L_x_28) ;  /* 0x000005b000007945 */ /* 0x000ff00003800200 */
[----:B------:R-:W-:Y:S05]  /*16f0*/  @P0 BRA `(.L_x_29) ;  /* 0x0000000400640947 */ /* 0x000fea0003800000 */
[----:B------:R-:W5:Y:S01]  /*1700*/  S2UR UR5, SR_CgaCtaId ;  /* 0x00000000000579c3 */ /* 0x000f620000008800 */
[----:B------:R-:W-:Y:S01]  /*1710*/  UMOV UR4, 0x400 ;  /* 0x0000040000047882 */ /* 0x000fe20000000000 */
[----:B------:R-:W-:Y:S02]  /*1720*/  UISETP.GE.AND UP0, UPT, UR13, 0x1, UPT ;  /* 0x000000010d00788c */ /* 0x000fe4000bf06270 */
[----:B-----5:R-:W-:-:S09]  /*1730*/  ULEA UR9, UR5, UR4, 0x18 ;  /* 0x0000000405097291 */ /* 0x020fd2000f8ec0ff */
[----:B------:R-:W-:Y:S01]  /*1740*/  STS [UR9+0x4], RZ ;  /* 0x000004ffff007988 */ /* 0x000fe20008000809 */
[----:B------:R-:W-:Y:S05]  /*1750*/  BRA.U !UP0, `(.L_x_29) ;  /* 0x00000005084c7547 */ /* 0x000fea000b800000 */
[----:B-1----:R-:W-:Y:S01]  /*1760*/  IADD3 R2, PT, PT, -R21, R22, RZ ;  /* 0x0000001615027210 */ /* 0x002fe20007ffe1ff */
[----:B------:R-:W-:Y:S01]  /*1770*/  ULOP3.LUT UR15, UR13, 0x3, URZ, 0xc0, !UPT ;  /* 0x000000030d0f7892 */ /* 0x000fe2000f8ec0ff */
[----:B0-23--:R-:W0:Y:S01]  /*1780*/  LDS R4, [UR9] ;  /* 0x00000009ff047984 */ /* 0x00de220008000800 */
[----:B------:R-:W-:Y:S01]  /*1790*/  UMOV UR4, URZ ;  /* 0x000000ff00047c82 */ /* 0x000fe20008000000 */
[----:B------:R-:W-:Y:S01]  /*17a0*/  ISETP.GT.U32.AND P0, PT, R2, -0x4, PT ;  /* 0xfffffffc0200780c */ /* 0x000fe20003f04070 */
[----:B------:R-:W-:Y:S01]  /*17b0*/  UISETP.NE.AND UP1, UPT, UR15, URZ, UPT ;  /* 0x000000ff0f00728c */ /* 0x000fe2000bf25270 */
[----:B------:R-:W-:-:S11]  /*17c0*/  IMAD.MOV.U32 R5, RZ, RZ, RZ ;  /* 0x000000ffff057224 */ /* 0x000fd600078e00ff */
[----:B------:R-:W-:Y:S05]  /*17d0*/  @P0 BRA `(.L_x_30) ;  /* 0x0000000000d40947 */ /* 0x000fea0003800000 */
[----:B------:R-:W-:Y:S01]  /*17e0*/  IMAD.MOV.U32 R5, RZ, RZ, RZ ;  /* 0x000000ffff057224 */ /* 0x000fe200078e00ff */
[----:B------:R-:W-:Y:S01]  /*17f0*/  ULOP3.LUT UR4, UR13, 0x7ffffffc, URZ, 0xc0, !UPT ;  /* 0x7ffffffc0d047892 */ /* 0x000fe2000f8ec0ff */
[----:B------:R-:W-:-:S11]  /*1800*/  UMOV UR5, URZ ;  /* 0x000000ff00057c82 */ /* 0x000fd60008000000 */
.L_x_31:
[----:B------:R-:W-:Y:S01]  /*1810*/  ULEA UR14, UR5, UR8, 0x2 ;  /* 0x00000008050e7291 */ /* 0x000fe2000f8e10ff */
[----:B----4-:R-:W-:Y:S02]  /*1820*/  HFMA2 R14, -RZ, RZ, 0.96630859375, -0.0022525787353515625 ;  /* 0x3bbb989dff0e7431 */ /* 0x010fe400000001ff */
[----:B-1----:R-:W-:Y:S01]  /*1830*/  IMAD.MOV.U32 R9, RZ, RZ, 0x437c0000 ;  /* 0x437c0000ff097424 */ /* 0x002fe200078e00ff */
[----:B------:R-:W-:-:S04]  /*1840*/  UIADD3 UR5, UPT, UPT, UR5, 0x4, URZ ;  /* 0x0000000405057890 */ /* 0x000fc8000fffe0ff */
[----:B------:R-:W-:Y:S01]  /*1850*/  UISETP.NE.AND UP0, UPT, UR5, UR4, UPT ;  /* 0x000000040500728c */ /* 0x000fe2000bf05270 */
[----:B------:R-:W0:Y:S04]  /*1860*/  LDS.64 R6, [UR14] ;  /* 0x0000000eff067984 */ /* 0x000e280008000a00 */
[----:B------:R-:W1:Y:S01]  /*1870*/  LDS.64 R2, [UR14+0x8] ;  /* 0x0000080eff027984 */ /* 0x000e620008000a00 */
[--C-:B0-----:R-:W-:Y:S01]  /*1880*/  FADD R8, R6, -R4.reuse ;  /* 0x8000000406087221 */ /* 0x101fe20000000000 */
[----:B------:R-:W-:-:S03]  /*1890*/  FADD R10, R7, -R4 ;  /* 0x80000004070a7221 */ /* 0x000fc60000000000 */
[-C--:B------:R-:W-:Y:S01]  /*18a0*/  FFMA.SAT R6, R8, R14.reuse, 0.5 ;  /* 0x3f00000008067423 */ /* 0x080fe2000000200e */
[-C--:B------:R-:W-:Y:S01]  /*18b0*/  FFMA.SAT R12, R10, R14.reuse, 0.5 ;  /* 0x3f0000000a0c7423 */ /* 0x080fe2000000200e */
[----:B-1----:R-:W-:Y:S02]  /*18c0*/  FADD R7, R2, -R4 ;  /* 0x8000000402077221 */ /* 0x002fe40000000000 */
[-C--:B------:R-:W-:Y:S01]  /*18d0*/  FFMA.RM R6, R6, R9.reuse, 12582913 ;  /* 0x4b40000106067423 */ /* 0x080fe20000004009 */
[----:B------:R-:W-:Y:S01]  /*18e0*/  FFMA.RM R2, R12, R9, 12582913 ;  /* 0x4b4000010c027423 */ /* 0x000fe20000004009 */
[----:B------:R-:W-:Y:S02]  /*18f0*/  FFMA.SAT R12, R7, R14, 0.5 ;  /* 0x3f000000070c7423 */ /* 0x000fe4000000200e */
[----:B------:R-:W-:Y:S01]  /*1900*/  FADD R11, R6, -12583039 ;  /* 0xcb40007f060b7421 */ /* 0x000fe20000000000 */
[----:B------:R-:W-:-:S03]  /*1910*/  FADD R13, R2, -12583039 ;  /* 0xcb40007f020d7421 */ /* 0x000fc60000000000 */
[----:B------:R-:W-:Y:S01]  /*1920*/  FFMA R11, R8, 1.4426950216293334961, -R11 ;  /* 0x3fb8aa3b080b7823 */ /* 0x000fe2000000080b */
[----:B------:R-:W-:-:S03]  /*1930*/  FFMA R13, R10, 1.4426950216293334961, -R13 ;  /* 0x3fb8aa3b0a0d7823 */ /* 0x000fc6000000080d */
[----:B------:R-:W-:Y:S01]  /*1940*/  FFMA R8, R8, 1.925963033500011079e-08, R11 ;  /* 0x32a5706008087823 */ /* 0x000fe2000000000b */
[----:B------:R-:W-:Y:S01]  /*1950*/  FADD R11, R3, -R4 ;  /* 0x80000004030b7221 */ /* 0x000fe20000000000 */
[-C--:B------:R-:W-:Y:S01]  /*1960*/  FFMA.RM R3, R12, R9.reuse, 12582913 ;  /* 0x4b4000010c037423 */ /* 0x080fe20000004009 */
[----:B------:R-:W-:Y:S02]  /*1970*/  FFMA R13, R10, 1.925963033500011079e-08, R13 ;  /* 0x32a570600a0d7823 */ /* 0x000fe4000000000d */
[----:B------:R-:W-:Y:S01]  /*1980*/  FFMA.SAT R14, R11, R14, 0.5 ;  /* 0x3f0000000b0e7423 */ /* 0x000fe2000000200e */
[C---:B------:R-:W-:Y:S01]  /*1990*/  FADD R12, R3.reuse, -12583039 ;  /* 0xcb40007f030c7421 */ /* 0x040fe20000000000 */
[----:B------:R-:W0:Y:S01]  /*19a0*/  MUFU.EX2 R8, R8 ;  /* 0x0000000800087308 */ /* 0x000e220000000800 */
[----:B------:R-:W-:Y:S02]  /*19b0*/  IMAD.SHL.U32 R3, R3, 0x800000, RZ ;  /* 0x0080000003037824 */ /* 0x000fe400078e00ff */
[----:B------:R-:W-:Y:S01]  /*19c0*/  FFMA.RM R14, R14, R9, 12582913 ;  /* 0x4b4000010e0e7423 */ /* 0x000fe20000004009 */
[----:B------:R-:W-:Y:S01]  /*19d0*/  FFMA R12, R7, 1.4426950216293334961, -R12 ;  /* 0x3fb8aa3b070c7823 */ /* 0x000fe2000000080c */
[----:B------:R-:W-:-:S02]  /*19e0*/  SHF.L.U32 R9, R2, 0x17, RZ ;  /* 0x0000001702097819 */ /* 0x000fc400000006ff */
[----:B------:R-:W-:Y:S01]  /*19f0*/  FADD R16, R14, -12583039 ;  /* 0xcb40007f0e107421 */ /* 0x000fe20000000000 */
[----:B------:R-:W-:Y:S01]  /*1a00*/  FFMA R12, R7, 1.925963033500011079e-08, R12 ;  /* 0x32a57060070c7823 */ /* 0x000fe2000000000c */
[----:B------:R-:W1:Y:S01]  /*1a10*/  MUFU.EX2 R10, R13 ;  /* 0x0000000d000a7308 */ /* 0x000e620000000800 */
[----:B------:R-:W-:Y:S02]  /*1a20*/  IMAD.SHL.U32 R7, R6, 0x800000, RZ ;  /* 0x0080000006077824 */ /* 0x000fe400078e00ff */
[----:B------:R-:W-:Y:S01]  /*1a30*/  FFMA R16, R11, 1.4426950216293334961, -R16 ;  /* 0x3fb8aa3b0b107823 */ /* 0x000fe20000000810 */
[----:B------:R-:W-:-:S03]  /*1a40*/  IMAD.SHL.U32 R14, R14, 0x800000, RZ ;  /* 0x008000000e0e7824 */ /* 0x000fc600078e00ff */
[----:B------:R-:W-:Y:S01]  /*1a50*/  FFMA R16, R11, 1.925963033500011079e-08, R16 ;  /* 0x32a570600b107823 */ /* 0x000fe20000000010 */
[----:B------:R-:W2:Y:S01]  /*1a60*/  MUFU.EX2 R12, R12 ;  /* 0x0000000c000c7308 */ /* 0x000ea20000000800 */
[----:B0-----:R-:W-:-:S04]  /*1a70*/  FMUL R8, R7, R8 ;  /* 0x0000000807087220 */ /* 0x001fc80000400000 */
[----:B------:R-:W-:-:S03]  /*1a80*/  FADD R2, R8, R5 ;  /* 0x0000000508027221 */ /* 0x000fc60000000000 */
[----:B------:R-:W0:Y:S01]  /*1a90*/  MUFU.EX2 R11, R16 ;  /* 0x00000010000b7308 */ /* 0x000e220000000800 */
[----:B-1----:R-:W-:-:S05]  /*1aa0*/  FMUL R9, R9, R10 ;  /* 0x0000000a09097220 */ /* 0x002fca0000400000 */
[----:B------:R1:W-:Y:S01]  /*1ab0*/  STS.64 [UR14], R8 ;  /* 0x00000008ff007988 */ /* 0x0003e20008000a0e */
[----:B--2---:R-:W-:Y:S01]  /*1ac0*/  FMUL R6, R3, R12 ;  /* 0x0000000c03067220 */ /* 0x004fe20000400000 */
[----:B------:R-:W-:-:S04]  /*1ad0*/  FADD R3, R2, R9 ;  /* 0x0000000902037221 */ /* 0x000fc80000000000 */
[----:B------:R-:W-:Y:S01]  /*1ae0*/  FADD R2, R3, R6 ;  /* 0x0000000603027221 */ /* 0x000fe20000000000 */
[----:B0-----:R-:W-:-:S04]  /*1af0*/  FMUL R7, R14, R11 ;  /* 0x0000000b0e077220 */ /* 0x001fc80000400000 */
[----:B------:R-:W-:Y:S01]  /*1b00*/  FADD R5, R2, R7 ;  /* 0x0000000702057221 */ /* 0x000fe20000000000 */
[----:B------:R1:W-:Y:S01]  /*1b10*/  STS.64 [UR14+0x8], R6 ;  /* 0x00000806ff007988 */ /* 0x0003e20008000a0e */
[----:B------:R-:W-:Y:S05]  /*1b20*/  BRA.U UP0, `(.L_x_31) ;  /* 0xfffffffd00387547 */ /* 0x000fea000b83ffff */
.L_x_30:
[----:B------:R-:W-:Y:S05]  /*1b30*/  BRA.U !UP1, `(.L_x_32) ;  /* 0x0000000109507547 */ /* 0x000fea000b800000 */
[----:B-1----:R-:W-:Y:S01]  /*1b40*/  MOV R8, 0x3bbb989d ;  /* 0x3bbb989d00087802 */ /* 0x002fe20000000f00 */
[----:B------:R-:W-:Y:S01]  /*1b50*/  IMAD.MOV.U32 R7, RZ, RZ, 0x437c0000 ;  /* 0x437c0000ff077424 */ /* 0x000fe200078e00ff */
[----:B------:R-:W-:-:S06]  /*1b60*/  UMOV UR5, URZ ;  /* 0x000000ff00057c82 */ /* 0x000fcc0008000000 */
.L_x_33:
[----:B------:R-:W-:Y:S02]  /*1b70*/  ULEA UR14, UR4, UR8, 0x2 ;  /* 0x00000008040e7291 */ /* 0x000fe4000f8e10ff */
[----:B------:R-:W-:Y:S02]  /*1b80*/  UIADD3 UR5, UPT, UPT, UR5, 0x1, URZ ;  /* 0x0000000105057890 */ /* 0x000fe4000fffe0ff */
[----:B------:R-:W-:Y:S02]  /*1b90*/  UIADD3 UR4, UPT, UPT, UR4, 0x1, URZ ;  /* 0x0000000104047890 */ /* 0x000fe4000fffe0ff */
[----:B------:R-:W-:-:S03]  /*1ba0*/  UISETP.NE.AND UP0, UPT, UR5, UR15, UPT ;  /* 0x0000000f0500728c */ /* 0x000fc6000bf05270 */
[----:B------:R-:W0:Y:S02]  /*1bb0*/  LDS R3, [UR14] ;  /* 0x0000000eff037984 */ /* 0x000e240008000800 */
[----:B0-----:R-:W-:-:S04]  /*1bc0*/  FADD R3, R3, -R4 ;  /* 0x8000000403037221 */ /* 0x001fc80000000000 */
[----:B--2---:R-:W-:-:S04]  /*1bd0*/  FFMA.SAT R2, R3, R8, 0.5 ;  /* 0x3f00000003027423 */ /* 0x004fc80000002008 */
[----:B------:R-:W-:-:S04]  /*1be0*/  FFMA.RM R2, R2, R7, 12582913 ;  /* 0x4b40000102027423 */ /* 0x000fc80000004007 */
[C---:B------:R-:W-:Y:S01]  /*1bf0*/  FADD R6, R2.reuse, -12583039 ;  /* 0xcb40007f02067421 */ /* 0x040fe20000000000 */
[----:B------:R-:W-:-:S03]  /*1c00*/  IMAD.SHL.U32 R2, R2, 0x800000, RZ ;  /* 0x0080000002027824 */ /* 0x000fc600078e00ff */
[----:B------:R-:W-:-:S04]  /*1c10*/  FFMA R6, R3, 1.4426950216293334961, -R6 ;  /* 0x3fb8aa3b03067823 */ /* 0x000fc80000000806 */
[----:B------:R-:W-:-:S04]  /*1c20*/  FFMA R6, R3, 1.925963033500011079e-08, R6 ;  /* 0x32a5706003067823 */ /* 0x000fc80000000006 */
[----:B------:R-:W0:Y:S02]  /*1c30*/  MUFU.EX2 R3, R6 ;  /* 0x0000000600037308 */ /* 0x000e240000000800 */
[----:B0-----:R-:W-:-:S04]  /*1c40*/  FMUL R2, R2, R3 ;  /* 0x0000000302027220 */ /* 0x001fc80000400000 */
[----:B------:R-:W-:Y:S01]  /*1c50*/  FADD R5, R2, R5 ;  /* 0x0000000502057221 */ /* 0x000fe20000000000 */
[----:B------:R2:W-:Y:S01]  /*1c60*/  STS [UR14], R2 ;  /* 0x00000002ff007988 */ /* 0x0005e2000800080e */
[----:B------:R-:W-:Y:S05]  /*1c70*/  BRA.U UP0, `(.L_x_33) ;  /* 0xfffffffd00bc7547 */ /* 0x000fea000b83ffff */
.L_x_32:
[----:B------:R3:W-:Y:S02]  /*1c80*/  STS [UR9+0x4], R5 ;  /* 0x00000405ff007988 */ /* 0x0007e40008000809 */
.L_x_29:
[----:B------:R-:W-:Y:S05]  /*1c90*/  BSYNC.RECONVERGENT B0 ;  /* 0x0000000000007941 */ /* 0x000fea0003800200 */
.L_x_28:
[----:B------:R-:W-:Y:S01]  /*1ca0*/  BAR.SYNC.DEFER_BLOCKING 0x0 ;  /* 0x0000000000007b1d */ /* 0x000fe20000010000 */
[----:B------:R-:W-:-:S05]  /*1cb0*/  ISETP.GE.AND P0, PT, R23, UR13, PT ;  /* 0x0000000d17007c0c */ /* 0x000fca000bf06270 */
[----:B------:R-:W-:Y:S08]  /*1cc0*/  BSSY.RECONVERGENT B0, `(.L_x_34) ;  /* 0x000001b000007945 */ /* 0x000ff00003800200 */
[----:B------:R-:W-:Y:S05]  /*1cd0*/  @P0 BRA `(.L_x_35) ;  /* 0x0000000000640947 */ /* 0x000fea0003800000 */
[----:B------:R-:W5:Y:S01]  /*1ce0*/  S2UR UR5, SR_CgaCtaId ;  /* 0x00000000000579c3 */ /* 0x000f620000008800 */
[----:B------:R-:W-:Y:S01]  /*1cf0*/  UMOV UR4, 0x400 ;  /* 0x0000040000047882 */ /* 0x000fe20000000000 */
[----:B---3--:R-:W-:-:S06]  /*1d00*/  MOV R5, R23 ;  /* 0x0000001700057202 */ /* 0x008fcc0000000f00 */
[----:B0-2---:R-:W0:Y:S01]  /*1d10*/  LDC R4, c[0x0][0x360] ;  /* 0x0000d800ff047b82 */ /* 0x005e220000000800 */
[----:B-----5:R-:W-:-:S09]  /*1d20*/  ULEA UR4, UR5, UR4, 0x18 ;  /* 0x0000000405047291 */ /* 0x020fd2000f8ec0ff */
[----:B------:R-:W2:Y:S03]  /*1d30*/  LDS R3, [UR4+0x4] ;  /* 0x00000404ff037984 */ /* 0x000ea60008000800 */
.L_x_38:
[----:B01----:R-:W-:Y:S01]  /*1d40*/  LEA R6, R5, UR8, 0x2 ;  /* 0x0000000805067c11 */ /* 0x003fe2000f8e10ff */
[----:B--2---:R-:W1:Y:S01]  /*1d50*/  MUFU.RCP R8, R3 ;  /* 0x0000000300087308 */ /* 0x004e620000001000 */
[----:B0-----:R-:W-:Y:S01]  /*1d60*/  IMAD.IADD R5, R4, 0x1, R5 ;  /* 0x0000000104057824 */ /* 0x001fe200078e0205 */
[----:B------:R-:W-:Y:S02]  /*1d70*/  BSSY.RECONVERGENT B1, `(.L_x_36) ;  /* 0x000000d000017945 */ /* 0x000fe40003800200 */
[----:B------:R-:W0:Y:S02]  /*1d80*/  LDS R2, [R6] ;  /* 0x0000000006027984 */ /* 0x000e240000000800 */
[----:B------:R-:W-:Y:S01]  /*1d90*/  ISETP.GE.AND P2, PT, R5, UR13, PT ;  /* 0x0000000d05007c0c */ /* 0x000fe2000bf46270 */
[----:B-1----:R-:W-:-:S04]  /*1da0*/  FFMA R7, -R3, R8, 1 ;  /* 0x3f80000003077423 */ /* 0x002fc80000000108 */
[----:B------:R-:W-:Y:S01]  /*1db0*/  FFMA R7, R8, R7, R8 ;  /* 0x0000000708077223 */ /* 0x000fe20000000008 */
[----:B0-----:R-:W0:Y:S03]  /*1dc0*/  FCHK P0, R2, R3 ;  /* 0x0000000302007302 */ /* 0x001e260000000000 */
[----:B------:R-:W-:-:S04]  /*1dd0*/  FFMA R8, R2, R7, RZ ;  /* 0x0000000702087223 */ /* 0x000fc800000000ff */
[----:B------:R-:W-:-:S04]  /*1de0*/  FFMA R9, -R3, R8, R2 ;  /* 0x0000000803097223 */ /* 0x000fc80000000102 */
[----:B------:R-:W-:Y:S01]  /*1df0*/  FFMA R7, R7, R9, R8 ;  /* 0x0000000907077223 */ /* 0x000fe20000000008 */
[----:B0-----:R-:W-:Y:S06]  /*1e00*/  @!P0 BRA `(.L_x_37) ;  /* 0x00000000000c8947 */ /* 0x001fec0003800000 */
[----:B------:R-:W-:-:S07]  /*1e10*/  MOV R8, 0x1e30 ;  /* 0x00001e3000087802 */ /* 0x000fce0000000f00 */
[----:B----4-:R-:W-:Y:S05]  /*1e20*/  CALL.REL.NOINC `($__internal_0_$__cuda_sm3x_div_rn_noftz_f32_slowpath) ;  /* 0x0000000800107944 */ /* 0x010fea0003c00000 */
[----:B------:R-:W-:-:S07]  /*1e30*/  IMAD.MOV.U32 R7, RZ, RZ, R2 ;  /* 0x000000ffff077224 */ /* 0x000fce00078e0002 */
.L_x_37:
[----:B------:R-:W-:Y:S05]  /*1e40*/  BSYNC.RECONVERGENT B1 ;  /* 0x0000000000017941 */ /* 0x000fea0003800200 */
.L_x_36:
[----:B------:R0:W-:Y:S01]  /*1e50*/  STS [R6], R7 ;  /* 0x0000000706007388 */ /* 0x0001e20000000800 */
[----:B------:R-:W-:Y:S05]  /*1e60*/  @!P2 BRA `(.L_x_38) ;  /* 0xfffffffc00b4a947 */ /* 0x000fea000383ffff */
.L_x_35:
[----:B------:R-:W-:Y:S05]  /*1e70*/  BSYNC.RECONVERGENT B0 ;  /* 0x0000000000007941 */ /* 0x000fea0003800200 */
.L_x_34:
[----:B------:R-:W5:Y:S01]  /*1e80*/  LDCU UR4, c[0x0][0x3ac] ;  /* 0x00007580ff0477ac */ /* 0x000f620008000800 */
[----:B------:R-:W-:Y:S01]  /*1e90*/  BAR.SYNC.DEFER_BLOCKING 0x0 ;  /* 0x0000000000007b1d */ /* 0x000fe20000010000 */
[----:B-----5:R-:W-:-:S13]  /*1ea0*/  ISETP.GE.AND P0, PT, R23, UR4, PT ;  /* 0x0000000417007c0c */ /* 0x020fda000bf06270 */
[----:B------:R-:W-:Y:S05]  /*1eb0*/  @P0 EXIT ;  /* 0x000000000000094d */ /* 0x000fea0003800000 */
[----:B------:R-:W5:Y:S01]  /*1ec0*/  S2UR UR5, SR_CgaCtaId ;  /* 0x00000000000579c3 */ /* 0x000f620000008800 */
[----:B------:R-:W-:Y:S01]  /*1ed0*/  UMOV UR4, 0x400 ;  /* 0x0000040000047882 */ /* 0x000fe20000000000 */
[----:B------:R-:W-:Y:S01]  /*1ee0*/  ULOP3.LUT UR19, UR13, 0x7, URZ, 0xc0, !UPT ;  /* 0x000000070d137892 */ /* 0x000fe2000f8ec0ff */
[----:B------:R-:W-:Y:S01]  /*1ef0*/  IADD3 R21, PT, PT, -R21, R22, RZ ;  /* 0x0000001615157210 */ /* 0x000fe20007ffe1ff */
[----:B------:R-:W-:Y:S01]  /*1f00*/  UIADD3 UR4, UPT, UPT, UR4, 0x10, URZ ;  /* 0x0000001004047890 */ /* 0x000fe2000fffe0ff */
[----:B------:R-:W-:Y:S01]  /*1f10*/  BSSY.RECONVERGENT B0, `(.L_x_39) ;  /* 0x0000074000007945 */ /* 0x000fe20003800200 */
[----:B------:R-:W-:Y:S01]  /*1f20*/  ULOP3.LUT UR18, UR13, 0x7ffffff8, URZ, 0xc0, !UPT ;  /* 0x7ffffff80d127892 */ /* 0x000fe2000f8ec0ff */
[----:B------:R-:W-:Y:S01]  /*1f30*/  ISETP.GT.U32.AND P0, PT, R21, -0x8, PT ;  /* 0xfffffff81500780c */ /* 0x000fe20003f04070 */
[----:B------:R-:W-:Y:S01]  /*1f40*/  UIADD3 UR9, UPT, UPT, UR19, -0x1, URZ ;  /* 0xffffffff13097890 */ /* 0x000fe2000fffe0ff */
[----:B------:R-:W0:Y:S01]  /*1f50*/  LDCU UR14, c[0x0][0x360] ;  /* 0x00006c00ff0e77ac */ /* 0x000e220008000800 */
[----:B------:R-:W-:-:S02]  /*1f60*/  ULOP3.LUT UR20, UR13, 0x3, URZ, 0xc0, !UPT ;  /* 0x000000030d147892 */ /* 0x000fc4000f8ec0ff */
[----:B------:R-:W-:Y:S02]  /*1f70*/  UIADD3 UR15, UPT, UPT, -UR18, URZ, URZ ;  /* 0x000000ff120f7290 */ /* 0x000fe4000fffe1ff */
[----:B------:R-:W-:Y:S02]  /*1f80*/  UISETP.GE.U32.AND UP0, UPT, UR9, 0x3, UPT ;  /* 0x000000030900788c */ /* 0x000fe4000bf06070 */
[----:B-----5:R-:W-:-:S04]  /*1f90*/  ULEA UR5, UR5, UR4, 0x18 ;  /* 0x0000000405057291 */ /* 0x020fc8000f8ec0ff */
[----:B------:R-:W-:Y:S02]  /*1fa0*/  ULEA UR4, UR7, UR5, 0x3 ;  /* 0x0000000507047291 */ /* 0x000fe4000f8e18ff */
[----:B------:R-:W-:Y:S02]  /*1fb0*/  ULEA UR5, UR7, UR5, 0x2 ;  /* 0x0000000507057291 */ /* 0x000fe4000f8e10ff */
[----:B0-----:R-:W-:-:S12]  /*1fc0*/  UIADD3 UR4, UPT, UPT, UR4, 0x10, URZ ;  /* 0x0000001004047890 */ /* 0x001fd8000fffe0ff */
.L_x_45:
[----:B------:R-:W-:Y:S01]  /*1fd0*/  UISETP.GE.AND UP1, UPT, UR13, 0x1, UPT ;  /* 0x000000010d00788c */ /* 0x000fe2000bf26270 */
[----:B0--3--:R-:W-:-:S08]  /*1fe0*/  IMAD.MOV.U32 R15, RZ, RZ, RZ ;  /* 0x000000ffff0f7224 */ /* 0x009fd000078e00ff */
[----:B------:R-:W-:Y:S05]  /*1ff0*/  BRA.U !UP1, `(.L_x_40) ;  /* 0x0000000509687547 */ /* 0x000fea000b800000 */
[----:B------:R-:W-:Y:S02]  /*2000*/  HFMA2 R15, -RZ, RZ, 0, 0 ;  /* 0x00000000ff0f7431 */ /* 0x000fe400000001ff */
[----:B-12---:R-:W-:Y:S01]  /*2010*/  IMAD.MOV.U32 R2, RZ, RZ, RZ ;  /* 0x000000ffff027224 */ /* 0x006fe200078e00ff */
[----:B------:R-:W-:Y:S06]  /*2020*/  @P0 BRA `(.L_x_41) ;  /* 0x0000000000980947 */ /* 0x000fec0003800000 */
[----:B------:R-:W0:Y:S01]  /*2030*/  LDC R11, c[0x0][0x3ac] ;  /* 0x0000eb00ff0b7b82 */ /* 0x000e220000000800 */
[----:B------:R-:W-:Y:S01]  /*2040*/  LEA R12, R23, UR5, 0x2 ;  /* 0x00000005170c7c11 */ /* 0x000fe2000f8e10ff */
[----:B------:R-:W-:Y:S01]  /*2050*/  IMAD.U32 R10, RZ, RZ, UR4 ;  /* 0x00000004ff0a7e24 */ /* 0x000fe2000f8e00ff */
[----:B------:R-:W-:Y:S02]  /*2060*/  MOV R15, RZ ;  /* 0x000000ff000f7202 */ /* 0x000fe40000000f00 */
[----:B------:R-:W-:-:S07]  /*2070*/  MOV R13, UR15 ;  /* 0x0000000f000d7c02 */ /* 0x000fce0008000f00 */
.L_x_42:
[----:B0-----:R-:W-:Y:S01]  /*2080*/  IMAD R20, R11, 0x4, R12 ;  /* 0x000000040b147824 */ /* 0x001fe200078e020c */
[----:B------:R0:W-:Y:S01]  /*2090*/  LDS R21, [R12] ;  /* 0x000000000c157984 */ /* 0x0001e20000000800 */
[----:B------:R-:W-:-:S03]  /*20a0*/  IADD3 R13, PT, PT, R13, 0x8, RZ ;  /* 0x000000080d0d7810 */ /* 0x000fc60007ffe0ff */
[----:B----4-:R-:W-:Y:S01]  /*20b0*/  LEA R14, R11, R20, 0x2 ;  /* 0x000000140b0e7211 */ /* 0x010fe200078e10ff */
[----:B------:R-:W1:Y:S01]  /*20c0*/  LDS.64 R2, [R10+-0x10] ;  /* 0xfffff0000a027984 */ /* 0x000e620000000a00 */
[----:B------:R-:W-:Y:S01]  /*20d0*/  ISETP.NE.AND P1, PT, R13, RZ, PT ;  /* 0x000000ff0d00720c */ /* 0x000fe20003f25270 */
[C---:B0-----:R-:W-:Y:S02]  /*20e0*/  IMAD R12, R11.reuse, 0x20, R12 ;  /* 0x000000200b0c7824 */ /* 0x041fe400078e020c */
[----:B------:R-:W0:Y:S01]  /*20f0*/  LDS R20, [R20] ;  /* 0x0000000014147984 */ /* 0x000e220000000800 */
[----:B------:R-:W-:-:S03]  /*2100*/  IMAD R18, R11, 0x4, R14 ;  /* 0x000000040b127824 */ /* 0x000fc600078e020e */
[----:B------:R-:W-:Y:S02]  /*2110*/  LDS.64 R4, [R10+-0x8] ;  /* 0xfffff8000a047984 */ /* 0x000fe40000000a00 */
[C---:B------:R-:W-:Y:S02]  /*2120*/  LEA R22, R11.reuse, R18, 0x2 ;  /* 0x000000120b167211 */ /* 0x040fe400078e10ff */
[----:B------:R-:W2:Y:S03]  /*2130*/  LDS R19, [R14] ;  /* 0x000000000e137984 */ /* 0x000ea60000000800 */
[C---:B------:R-:W-:Y:S01]  /*2140*/  IMAD R16, R11.reuse, 0x4, R22 ;  /* 0x000000040b107824 */ /* 0x040fe200078e0216 */
[----:B------:R-:W3:Y:S04]  /*2150*/  LDS R18, [R18] ;  /* 0x0000000012127984 */ /* 0x000ee80000000800 */
[----:B------:R-:W-:Y:S01]  /*2160*/  LDS.64 R6, [R10] ;  /* 0x000000000a067984 */ /* 0x000fe20000000a00 */
[----:B------:R-:W-:-:S03]  /*2170*/  LEA R24, R11, R16, 0x2 ;  /* 0x000000100b187211 */ /* 0x000fc600078e10ff */
[----:B------:R-:W4:Y:S02]  /*2180*/  LDS R17, [R22] ;  /* 0x0000000016117984 */ /* 0x000f240000000800 */
[----:B------:R-:W-:Y:S02]  /*2190*/  IMAD R26, R11, 0x4, R24 ;  /* 0x000000040b1a7824 */ /* 0x000fe400078e0218 */
[----:B------:R-:W5:Y:S04]  /*21a0*/  LDS R16, [R16] ;  /* 0x0000000010107984 */ /* 0x000f680000000800 */
[----:B------:R1:W-:Y:S04]  /*21b0*/  LDS.64 R8, [R10+0x8] ;  /* 0x000008000a087984 */ /* 0x0003e80000000a00 */
[----:B------:R-:W5:Y:S04]  /*21c0*/  LDS R25, [R24] ;  /* 0x0000000018197984 */ /* 0x000f680000000800 */
[----:B------:R-:W5:Y:S01]  /*21d0*/  LDS R14, [R26] ;  /* 0x000000001a0e7984 */ /* 0x000f620000000800 */
[----:B-1----:R-:W-:Y:S01]  /*21e0*/  FFMA R2, R2, R21, R15 ;  /* 0x0000001502027223 */ /* 0x002fe2000000000f */
[----:B------:R-:W-:-:S03]  /*21f0*/  IADD3 R10, PT, PT, R10, 0x20, RZ ;  /* 0x000000200a0a7810 */ /* 0x000fc60007ffe0ff */
[----:B0-----:R-:W-:-:S04]  /*2200*/  FFMA R3, R3, R20, R2 ;  /* 0x0000001403037223 */ /* 0x001fc80000000002 */
[----:B--2---:R-:W-:-:S04]  /*2210*/  FFMA R4, R4, R19, R3 ;  /* 0x0000001304047223 */ /* 0x004fc80000000003 */
[----:B---3--:R-:W-:-:S04]  /*2220*/  FFMA R5, R5, R18, R4 ;  /* 0x0000001205057223 */ /* 0x008fc80000000004 */
[----:B----4-:R-:W-:-:S04]  /*2230*/  FFMA R6, R6, R17, R5 ;  /* 0x0000001106067223 */ /* 0x010fc80000000005 */
[----:B-----5:R-:W-:-:S04]  /*2240*/  FFMA R7, R7, R16, R6 ;  /* 0x0000001007077223 */ /* 0x020fc80000000006 */
[----:B------:R-:W-:-:S04]  /*2250*/  FFMA R8, R8, R25, R7 ;  /* 0x0000001908087223 */ /* 0x000fc80000000007 */
[----:B------:R-:W-:Y:S01]  /*2260*/  FFMA R15, R9, R14, R8 ;  /* 0x0000000e090f7223 */ /* 0x000fe20000000008 */
[----:B------:R-:W-:Y:S06]  /*2270*/  @P1 BRA `(.L_x_42) ;  /* 0xfffffffc00801947 */ /* 0x000fec000383ffff */
[----:B------:R-:W-:-:S07]  /*2280*/  IMAD.U32 R2, RZ, RZ, UR18 ;  /* 0x00000012ff027e24 */ /* 0x000fce000f8e00ff */
.L_x_41:
[----:B------:R-:W-:-:S09]  /*2290*/  UISETP.NE.AND UP1, UPT, UR19, URZ, UPT ;  /* 0x000000ff1300728c */ /* 0x000fd2000bf25270 */
[----:B------:R-:W-:Y:S05]  /*22a0*/  BRA.U !UP1, `(.L_x_40) ;  /* 0x0000000109bc7547 */ /* 0x000fea000b800000 */
[----:B------:R-:W-:Y:S01]  /*22b0*/  UISETP.NE.AND UP1, UPT, UR20, URZ, UPT ;  /* 0x000000ff1400728c */ /* 0x000fe2000bf25270 */
[----:B------:R-:W-:Y:S10]  /*22c0*/  BRA.U !UP0, `(.L_x_43) ;  /* 0x0000000108507547 */ /* 0x000ff4000b800000 */
[----:B------:R-:W0:Y:S01]  /*22d0*/  LDC R11, c[0x0][0x3ac] ;  /* 0x0000eb00ff0b7b82 */ /* 0x000e220000000800 */
[----:B------:R-:W-:-:S05]  /*22e0*/  LEA R3, R2, UR8, 0x2 ;  /* 0x0000000802037c11 */ /* 0x000fca000f8e10ff */
[----:B------:R-:W-:Y:S04]  /*22f0*/  LDS R7, [R3+0x4] ;  /* 0x0000040003077984 */ /* 0x000fe80000000800 */
[----:B------:R-:W-:Y:S01]  /*2300*/  LDS R9, [R3+0x8] ;  /* 0x0000080003097984 */ /* 0x000fe20000000800 */
[C---:B0-----:R-:W-:Y:S02]  /*2310*/  IMAD R4, R2.reuse, R11, R23 ;  /* 0x0000000b02047224 */ /* 0x041fe400078e0217 */
[----:B------:R-:W-:-:S03]  /*2320*/  VIADD R2, R2, 0x4 ;  /* 0x0000000402027836 */ /* 0x000fc60000000000 */
[----:B------:R-:W-:Y:S02]  /*2330*/  LEA R5, R4, UR5, 0x2 ;  /* 0x0000000504057c11 */ /* 0x000fe4000f8e10ff */
[----:B------:R-:W-:Y:S02]  /*2340*/  LDS R4, [R3] ;  /* 0x0000000003047984 */ /* 0x000fe40000000800 */
[C---:B------:R-:W-:Y:S02]  /*2350*/  LEA R6, R11.reuse, R5, 0x2 ;  /* 0x000000050b067211 */ /* 0x040fe400078e10ff */
[----:B------:R-:W0:Y:S03]  /*2360*/  LDS R5, [R5] ;  /* 0x0000000005057984 */ /* 0x000e260000000800 */
[C---:B------:R-:W-:Y:S02]  /*2370*/  IMAD R8, R11.reuse, 0x4, R6 ;  /* 0x000000040b087824 */ /* 0x040fe400078e0206 */
[----:B------:R-:W1:Y:S03]  /*2380*/  LDS R6, [R6] ;  /* 0x0000000006067984 */ /* 0x000e660000000800 */
[----:B------:R-:W-:-:S02]  /*2390*/  LEA R10, R11, R8, 0x2 ;  /* 0x000000080b0a7211 */ /* 0x000fc400078e10ff */
[----:B------:R-:W2:Y:S04]  /*23a0*/  LDS R8, [R8] ;  /* 0x0000000008087984 */ /* 0x000ea80000000800 */
[----:B------:R-:W-:Y:S04]  /*23b0*/  LDS R11, [R3+0xc] ;  /* 0x00000c00030b7984 */ /* 0x000fe80000000800 */
[----:B------:R-:W3:Y:S01]  /*23c0*/  LDS R10, [R10] ;  /* 0x000000000a0a7984 */ /* 0x000ee20000000800 */
[----:B0-----:R-:W-:-:S04]  /*23d0*/  FFMA R4, R4, R5, R15 ;  /* 0x0000000504047223 */ /* 0x001fc8000000000f */
[----:B-1----:R-:W-:-:S04]  /*23e0*/  FFMA R4, R7, R6, R4 ;  /* 0x0000000607047223 */ /* 0x002fc80000000004 */
[----:B--2---:R-:W-:-:S04]  /*23f0*/  FFMA R4, R9, R8, R4 ;  /* 0x0000000809047223 */ /* 0x004fc80000000004 */
[----:B---3--:R-:W-:-:S07]  /*2400*/  FFMA R15, R11, R10, R4 ;  /* 0x0000000a0b0f7223 */ /* 0x008fce0000000004 */
.L_x_43:
[----:B------:R-:W-:Y:S05]  /*2410*/  BRA.U !UP1, `(.L_x_40) ;  /* 0x0000000109607547 */ /* 0x000fea000b800000 */
[----:B------:R-:W-:Y:S02]  /*2420*/  UISETP.NE.AND UP1, UPT, UR20, 0x1, UPT ;  /* 0x000000011400788c */ /* 0x000fe4000bf25270 */
[----:B------:R-:W-:-:S07]  /*2430*/  ULOP3.LUT UP2, URZ, UR13, 0x1, URZ, 0xc0, !UPT ;  /* 0x000000010dff7892 */ /* 0x000fce000f84c0ff */
[----:B------:R-:W-:Y:S05]  /*2440*/  BRA.U !UP1, `(.L_x_44) ;  /* 0x0000000109347547 */ /* 0x000fea000b800000 */
[----:B------:R-:W0:Y:S01]  /*2450*/  LDC R3, c[0x0][0x3ac] ;  /* 0x0000eb00ff037b82 */ /* 0x000e220000000800 */
[----:B------:R-:W-:-:S13]  /*2460*/  R2UR UR7, R2 ;  /* 0x00000000020772ca */ /* 0x000fda00000e0000 */
[----:B------:R-:W-:Y:S01]  /*2470*/  ULEA UR7, UR7, UR8, 0x2 ;  /* 0x0000000807077291 */ /* 0x000fe2000f8e10ff */
[C---:B0-----:R-:W-:Y:S02]  /*2480*/  IMAD R4, R2.reuse, R3, R23 ;  /* 0x0000000302047224 */ /* 0x041fe400078e0217 */
[----:B------:R-:W-:-:S03]  /*2490*/  VIADD R2, R2, 0x2 ;  /* 0x0000000202027836 */ /* 0x000fc60000000000 */
[----:B------:R-:W-:-:S03]  /*24a0*/  LEA R6, R4, UR5, 0x2 ;  /* 0x0000000504067c11 */ /* 0x000fc6000f8e10ff */
[----:B------:R-:W-:Y:S01]  /*24b0*/  LDS R4, [UR7] ;  /* 0x00000007ff047984 */ /* 0x000fe20008000800 */
[----:B------:R-:W-:-:S03]  /*24c0*/  LEA R5, R3, R6, 0x2 ;  /* 0x0000000603057211 */ /* 0x000fc600078e10ff */
[----:B------:R-:W0:Y:S04]  /*24d0*/  LDS R6, [R6] ;  /* 0x0000000006067984 */ /* 0x000e280000000800 */
[----:B------:R-:W-:Y:S04]  /*24e0*/  LDS R3, [UR7+0x4] ;  /* 0x00000407ff037984 */ /* 0x000fe80008000800 */
[----:B------:R-:W1:Y:S01]  /*24f0*/  LDS R5, [R5] ;  /* 0x0000000005057984 */ /* 0x000e620000000800 */
[----:B0-----:R-:W-:-:S04]  /*2500*/  FFMA R4, R4, R6, R15 ;  /* 0x0000000604047223 */ /* 0x001fc8000000000f */
[----:B-1----:R-:W-:-:S07]  /*2510*/  FFMA R15, R3, R5, R4 ;  /* 0x00000005030f7223 */ /* 0x002fce0000000004 */
.L_x_44:
[----:B------:R-:W-:Y:S05]  /*2520*/  BRA.U !UP2, `(.L_x_40) ;  /* 0x000000010a1c7547 */ /* 0x000fea000b800000 */
[----:B------:R-:W0:Y:S02]  /*2530*/  LDCU UR7, c[0x0][0x3ac] ;  /* 0x00007580ff0777ac */ /* 0x000e240008000800 */
[C---:B0-----:R-:W-:Y:S01]  /*2540*/  IMAD R3, R2.reuse, UR7, R23 ;  /* 0x0000000702037c24 */ /* 0x041fe2000f8e0217 */
[----:B------:R-:W-:-:S04]  /*2550*/  LEA R2, R2, UR8, 0x2 ;  /* 0x0000000802027c11 */ /* 0x000fc8000f8e10ff */
[----:B------:R-:W-:Y:S02]  /*2560*/  LEA R3, R3, UR5, 0x2 ;  /* 0x0000000503037c11 */ /* 0x000fe4000f8e10ff */
[----:B------:R-:W-:Y:S04]  /*2570*/  LDS R2, [R2] ;  /* 0x0000000002027984 */ /* 0x000fe80000000800 */
[----:B------:R-:W0:Y:S02]  /*2580*/  LDS R3, [R3] ;  /* 0x0000000003037984 */ /* 0x000e240000000800 */
[----:B0-----:R-:W-:-:S07]  /*2590*/  FFMA R15, R2, R3, R15 ;  /* 0x00000003020f7223 */ /* 0x001fce000000000f */
.L_x_40:
[----:B------:R-:W1:Y:S01]  /*25a0*/  LDCU UR7, c[0x0][0x3ac] ;  /* 0x00007580ff0777ac */ /* 0x000e620008000800 */
[----:B------:R-:W0:Y:S01]  /*25b0*/  LDCU.64 UR16, c[0x0][0x398] ;  /* 0x00007300ff1077ac */ /* 0x000e220008000a00 */
[----:B-12---:R-:W-:Y:S01]  /*25c0*/  IMAD R2, R0, UR7, R23 ;  /* 0x0000000700027c24 */ /* 0x006fe2000f8e0217 */
[----:B------:R-:W-:-:S04]  /*25d0*/  IADD3 R23, PT, PT, R23, UR14, RZ ;  /* 0x0000000e17177c10 */ /* 0x000fc8000fffe0ff */
[----:B------:R-:W-:-:S04]  /*25e0*/  IADD3 R3, P1, PT, R2, UR6, RZ ;  /* 0x0000000602037c10 */ /* 0x000fc8000ff3e0ff */
[----:B------:R-:W-:Y:S02]  /*25f0*/  LEA.HI.X.SX32 R4, R2, UR12, 0x1, P1 ;  /* 0x0000000c02047c11 */ /* 0x000fe400088f0eff */
[----:B0-----:R-:W-:-:S04]  /*2600*/  LEA R2, P1, R3, UR16, 0x2 ;  /* 0x0000001003027c11 */ /* 0x001fc8000f8210ff */
[----:B------:R-:W-:Y:S02]  /*2610*/  LEA.HI.X R3, R3, UR17, R4, 0x2, P1 ;  /* 0x0000001103037c11 */ /* 0x000fe400088f1404 */
[----:B------:R-:W-:-:S03]  /*2620*/  ISETP.GE.AND P1, PT, R23, UR7, PT ;  /* 0x0000000717007c0c */ /* 0x000fc6000bf26270 */
[----:B------:R0:W-:Y:S10]  /*2630*/  STG.E desc[UR10][R2.64], R15 ;  /* 0x0000000f02007986 */ /* 0x0001f4000c10190a */
[----:B------:R-:W-:Y:S05]  /*2640*/  @!P1 BRA `(.L_x_45) ;  /* 0xfffffff800609947 */ /* 0x000fea000383ffff */
[----:B------:R-:W-:Y:S05]  /*2650*/  BSYNC.RECONVERGENT B0 ;  /* 0x0000000000007941 */ /* 0x000fea0003800200 */
.L_x_39:
[----:B------:R-:W-:Y:S05]  /*2660*/  EXIT ;  /* 0x000000000000794d */ /* 0x000fea0003800000 */
        .weak           $__internal_0_$__cuda_sm3x_div_rn_noftz_f32_slowpath
        .type           $__internal_0_$__cuda_sm3x_div_rn_noftz_f32_slowpath,@function
        .size           $__internal_0_$__cuda_sm3x_div_rn_noftz_f32_slowpath,(.L_x_58 - $__internal_0_$__cuda_sm3x_div_rn_noftz_f32_slowpath)
$__internal_0_$__cuda_sm3x_div_rn_noftz_f32_slowpath:
[----:B------:R-:W-:Y:S01]  /*2670*/  SHF.R.U32.HI R9, RZ, 0x17, R3 ;  /* 0x00000017ff097819 */ /* 0x000fe20000011603 */
[----:B------:R-:W-:Y:S01]  /*2680*/  BSSY.RECONVERGENT B2, `(.L_x_46) ;  /* 0x0000064000027945 */ /* 0x000fe20003800200 */
[--C-:B------:R-:W-:Y:S01]  /*2690*/  SHF.R.U32.HI R7, RZ, 0x17, R2.reuse ;  /* 0x00000017ff077819 */ /* 0x100fe20000011602 */
[----:B------:R-:W-:Y:S01]  /*26a0*/  IMAD.MOV.U32 R10, RZ, RZ, R2 ;  /* 0x000000ffff0a7224 */ /* 0x000fe200078e0002 */
[----:B------:R-:W-:Y:S02]  /*26b0*/  LOP3.LUT R9, R9, 0xff, RZ, 0xc0, !PT ;  /* 0x000000ff09097812 */ /* 0x000fe400078ec0ff */
[----:B------:R-:W-:Y:S02]  /*26c0*/  LOP3.LUT R14, R7, 0xff, RZ, 0xc0, !PT ;  /* 0x000000ff070e7812 */ /* 0x000fe400078ec0ff */
[----:B------:R-:W-:Y:S01]  /*26d0*/  MOV R11, R3 ;  /* 0x00000003000b7202 */ /* 0x000fe20000000f00 */
[----:B------:R-:W-:Y:S01]  /*26e0*/  VIADD R12, R9, 0xffffffff ;  /* 0xffffffff090c7836 */ /* 0x000fe20000000000 */
[----:B------:R-:W-:-:S04]  /*26f0*/  IADD3 R13, PT, PT, R14, -0x1, RZ ;  /* 0xffffffff0e0d7810 */ /* 0x000fc80007ffe0ff */
[----:B------:R-:W-:-:S04]  /*2700*/  ISETP.GT.U32.AND P0, PT, R12, 0xfd, PT ;  /* 0x000000fd0c00780c */ /* 0x000fc80003f04070 */
[----:B------:R-:W-:-:S13]  /*2710*/  ISETP.GT.U32.OR P0, PT, R13, 0xfd, P0 ;  /* 0x000000fd0d00780c */ /* 0x000fda0000704470 */
[----:B------:R-:W-:Y:S01]  /*2720*/  @!P0 IMAD.MOV.U32 R7, RZ, RZ, RZ ;  /* 0x000000ffff078224 */ /* 0x000fe200078e00ff */
[----:B------:R-:W-:Y:S06]  /*2730*/  @!P0 BRA `(.L_x_47) ;  /* 0x00000000005c8947 */ /* 0x000fec0003800000 */
[----:B------:R-:W-:Y:S02]  /*2740*/  FSETP.GTU.FTZ.AND P1, PT, |R3|, +INF , PT ;  /* 0x7f8000000300780b */ /* 0x000fe40003f3c200 */
[----:B------:R-:W-:-:S04]  /*2750*/  FSETP.GTU.FTZ.AND P0, PT, |R2|, +INF , PT ;  /* 0x7f8000000200780b */ /* 0x000fc80003f1c200 */
[----:B------:R-:W-:-:S13]  /*2760*/  PLOP3.LUT P0, PT, P0, P1, PT, 0xf8, 0x8f ;  /* 0x00000000008f781c */ /* 0x000fda0000703f70 */
[----:B------:R-:W-:Y:S05]  /*2770*/  @P0 BRA `(.L_x_48) ;  /* 0x00000004004c0947 */ /* 0x000fea0003800000 */
[----:B------:R-:W-:-:S13]  /*2780*/  LOP3.LUT P0, RZ, R11, 0x7fffffff, R10, 0xc8, !PT ;  /* 0x7fffffff0bff7812 */ /* 0x000fda000780c80a */
[----:B------:R-:W-:Y:S05]  /*2790*/  @!P0 BRA `(.L_x_49) ;  /* 0x00000004003c8947 */ /* 0x000fea0003800000 */
[C---:B------:R-:W-:Y:S02]  /*27a0*/  FSETP.NEU.FTZ.AND P3, PT, |R2|.reuse, +INF , PT ;  /* 0x7f8000000200780b */ /* 0x040fe40003f7d200 */
[----:B------:R-:W-:Y:S02]  /*27b0*/  FSETP.NEU.FTZ.AND P1, PT, |R3|, +INF , PT ;  /* 0x7f8000000300780b */ /* 0x000fe40003f3d200 */
[----:B------:R-:W-:-:S11]  /*27c0*/  FSETP.NEU.FTZ.AND P0, PT, |R2|, +INF , PT ;  /* 0x7f8000000200780b */ /* 0x000fd60003f1d200 */
[----:B------:R-:W-:Y:S05]  /*27d0*/  @!P1 BRA !P3, `(.L_x_49) ;  /* 0x00000004002c9947 */ /* 0x000fea0005800000 */
[----:B------:R-:W-:-:S04]  /*27e0*/  LOP3.LUT P3, RZ, R10, 0x7fffffff, RZ, 0xc0, !PT ;  /* 0x7fffffff0aff7812 */ /* 0x000fc8000786c0ff */
[----:B------:R-:W-:-:S13]  /*27f0*/  PLOP3.LUT P1, PT, P1, P3, PT, 0x2f, 0xf2 ;  /* 0x0000000000f2781c */ /* 0x000fda0000f26577 */
[----:B------:R-:W-:Y:S05]  /*2800*/  @P1 BRA `(.L_x_50) ;  /* 0x0000000400181947 */ /* 0x000fea0003800000 */
[----:B------:R-:W-:-:S04]  /*2810*/  LOP3.LUT P1, RZ, R11, 0x7fffffff, RZ, 0xc0, !PT ;  /* 0x7fffffff0bff7812 */ /* 0x000fc8000782c0ff */
[----:B------:R-:W-:-:S13]  /*2820*/  PLOP3.LUT P0, PT, P0, P1, PT, 0x2f, 0xf2 ;  /* 0x0000000000f2781c */ /* 0x000fda0000702577 */
[----:B------:R-:W-:Y:S05]  /*2830*/  @P0 BRA `(.L_x_51) ;  /* 0x0000000400000947 */ /* 0x000fea0003800000 */
[----:B------:R-:W-:Y:S02]  /*2840*/  ISETP.GE.AND P0, PT, R13, RZ, PT ;  /* 0x000000ff0d00720c */ /* 0x000fe40003f06270 */
[----:B------:R-:W-:-:S11]  /*2850*/  ISETP.GE.AND P1, PT, R12, RZ, PT ;  /* 0x000000ff0c00720c */ /* 0x000fd60003f26270 */
[----:B------:R-:W-:Y:S01]  /*2860*/  @P0 MOV R7, RZ ;  /* 0x000000ff00070202 */ /* 0x000fe20000000f00 */
[----:B------:R-:W-:Y:S02]  /*2870*/  @!P0 IMAD.MOV.U32 R7, RZ, RZ, -0x40 ;  /* 0xffffffc0ff078424 */ /* 0x000fe400078e00ff */
[----:B------:R-:W-:Y:S01]  /*2880*/  @!P0 FFMA R10, R2, 1.84467440737095516160e+19, RZ ;  /* 0x5f800000020a8823 */ /* 0x000fe200000000ff */
[----:B------:R-:W-:Y:S02]  /*2890*/  @!P1 FFMA R11, R3, 1.84467440737095516160e+19, RZ ;  /* 0x5f800000030b9823 */ /* 0x000fe400000000ff */
[----:B------:R-:W-:-:S07]  /*28a0*/  @!P1 IADD3 R7, PT, PT, R7, 0x40, RZ ;  /* 0x0000004007079810 */ /* 0x000fce0007ffe0ff */
.L_x_47:
[----:B------:R-:W-:Y:S01]  /*28b0*/  LEA R2, R9, 0xc0800000, 0x17 ;  /* 0xc080000009027811 */ /* 0x000fe200078eb8ff */
[----:B------:R-:W-:Y:S04]  /*28c0*/  BSSY.RECONVERGENT B3, `(.L_x_52) ;  /* 0x0000036000037945 */ /* 0x000fe80003800200 */
[----:B------:R-:W-:Y:S01]  /*28d0*/  IMAD.IADD R12, R11, 0x1, -R2 ;  /* 0x000000010b0c7824 */ /* 0x000fe200078e0a02 */
[----:B------:R-:W-:-:S03]  /*28e0*/  IADD3 R11, PT, PT, R14, -0x7f, RZ ;  /* 0xffffff810e0b7810 */ /* 0x000fc60007ffe0ff */
[----:B------:R-:W0:Y:S01]  /*28f0*/  MUFU.RCP R13, R12 ;  /* 0x0000000c000d7308 */ /* 0x000e220000001000 */
[----:B------:R-:W-:Y:S01]  /*2900*/  FADD.FTZ R15, -R12, -RZ ;  /* 0x800000ff0c0f7221 */ /* 0x000fe20000010100 */
[----:B------:R-:W-:-:S03]  /*2910*/  IMAD R2, R11, -0x800000, R10 ;  /* 0xff8000000b027824 */ /* 0x000fc600078e020a */
[----:B0-----:R-:W-:-:S04]  /*2920*/  FFMA R14, R13, R15, 1 ;  /* 0x3f8000000d0e7423 */ /* 0x001fc8000000000f */
[----:B------:R-:W-:-:S04]  /*2930*/  FFMA R17, R13, R14, R13 ;  /* 0x0000000e0d117223 */ /* 0x000fc8000000000d */
[----:B------:R-:W-:-:S04]  /*2940*/  FFMA R10, R2, R17, RZ ;  /* 0x00000011020a7223 */ /* 0x000fc800000000ff */
[----:B------:R-:W-:-:S04]  /*2950*/  FFMA R13, R15, R10, R2 ;  /* 0x0000000a0f0d7223 */ /* 0x000fc80000000002 */
[----:B------:R-:W-:Y:S01]  /*2960*/  FFMA R14, R17, R13, R10 ;  /* 0x0000000d110e7223 */ /* 0x000fe2000000000a */
[----:B------:R-:W-:-:S03]  /*2970*/  IADD3 R10, PT, PT, R11, 0x7f, -R9 ;  /* 0x0000007f0b0a7810 */ /* 0x000fc60007ffe809 */
[----:B------:R-:W-:Y:S02]  /*2980*/  FFMA R15, R15, R14, R2 ;  /* 0x0000000e0f0f7223 */ /* 0x000fe40000000002 */
[----:B------:R-:W-:Y:S02]  /*2990*/  IMAD.IADD R10, R10, 0x1, R7 ;  /* 0x000000010a0a7824 */ /* 0x000fe400078e0207 */
[----:B------:R-:W-:-:S05]  /*29a0*/  FFMA R2, R17, R15, R14 ;  /* 0x0000000f11027223 */ /* 0x000fca000000000e */
[----:B------:R-:W-:-:S04]  /*29b0*/  SHF.R.U32.HI R9, RZ, 0x17, R2 ;  /* 0x00000017ff097819 */ /* 0x000fc80000011602 */
[----:B------:R-:W-:-:S04]  /*29c0*/  LOP3.LUT R9, R9, 0xff, RZ, 0xc0, !PT ;  /* 0x000000ff09097812 */ /* 0x000fc800078ec0ff */
[----:B------:R-:W-:-:S05]  /*29d0*/  IADD3 R11, PT, PT, R9, R10, RZ ;  /* 0x0000000a090b7210 */ /* 0x000fca0007ffe0ff */
[----:B------:R-:W-:-:S05]  /*29e0*/  VIADD R7, R11, 0xffffffff ;  /* 0xffffffff0b077836 */ /* 0x000fca0000000000 */
[----:B------:R-:W-:-:S13]  /*29f0*/  ISETP.GE.U32.AND P0, PT, R7, 0xfe, PT ;  /* 0x000000fe0700780c */ /* 0x000fda0003f06070 */
[----:B------:R-:W-:Y:S05]  /*2a00*/  @!P0 BRA `(.L_x_53) ;  /* 0x0000000000808947 */ /* 0x000fea0003800000 */
[----:B------:R-:W-:-:S13]  /*2a10*/  ISETP.GT.AND P0, PT, R11, 0xfe, PT ;  /* 0x000000fe0b00780c */ /* 0x000fda0003f04270 */
[----:B------:R-:W-:Y:S05]  /*2a20*/  @P0 BRA `(.L_x_54) ;  /* 0x00000000006c0947 */ /* 0x000fea0003800000 */
[----:B------:R-:W-:-:S13]  /*2a30*/  ISETP.GE.AND P0, PT, R11, 0x1, PT ;  /* 0x000000010b00780c */ /* 0x000fda0003f06270 */
[----:B------:R-:W-:Y:S05]  /*2a40*/  @P0 BRA `(.L_x_55) ;  /* 0x0000000000740947 */ /* 0x000fea0003800000 */
[----:B------:R-:W-:Y:S02]  /*2a50*/  ISETP.GE.AND P0, PT, R11, -0x18, PT ;  /* 0xffffffe80b00780c */ /* 0x000fe40003f06270 */
[----:B------:R-:W-:-:S11]  /*2a60*/  LOP3.LUT R2, R2, 0x80000000, RZ, 0xc0, !PT ;  /* 0x8000000002027812 */ /* 0x000fd600078ec0ff */
[----:B------:R-:W-:Y:S05]  /*2a70*/  @!P0 BRA `(.L_x_55) ;  /* 0x0000000000688947 */ /* 0x000fea0003800000 */
[-CC-:B------:R-:W-:Y:S01]  /*2a80*/  FFMA.RZ R7, R17, R15.reuse, R14.reuse ;  /* 0x0000000f11077223 */ /* 0x180fe2000000c00e */
[----:B------:R-:W-:Y:S01]  /*2a90*/  IADD3 R12, PT, PT, R11, 0x20, RZ ;  /* 0x000000200b0c7810 */ /* 0x000fe20007ffe0ff */
[-CC-:B------:R-:W-:Y:S01]  /*2aa0*/  FFMA.RM R10, R17, R15.reuse, R14.reuse ;  /* 0x0000000f110a7223 */ /* 0x180fe2000000400e */
[----:B------:R-:W-:Y:S02]  /*2ab0*/  ISETP.NE.AND P3, PT, R11, RZ, PT ;  /* 0x000000ff0b00720c */ /* 0x000fe40003f65270 */
[----:B------:R-:W-:Y:S01]  /*2ac0*/  LOP3.LUT R9, R7, 0x7fffff, RZ, 0xc0, !PT ;  /* 0x007fffff07097812 */ /* 0x000fe200078ec0ff */
[----:B------:R-:W-:Y:S01]  /*2ad0*/  FFMA.RP R7, R17, R15, R14 ;  /* 0x0000000f11077223 */ /* 0x000fe2000000800e */
[----:B------:R-:W-:Y:S01]  /*2ae0*/  ISETP.NE.AND P1, PT, R11, RZ, PT ;  /* 0x000000ff0b00720c */ /* 0x000fe20003f25270 */
[----:B------:R-:W-:Y:S01]  /*2af0*/  IMAD.MOV R11, RZ, RZ, -R11 ;  /* 0x000000ffff0b7224 */ /* 0x000fe200078e0a0b */
[----:B------:R-:W-:Y:S02]  /*2b00*/  LOP3.LUT R9, R9, 0x800000, RZ, 0xfc, !PT ;  /* 0x0080000009097812 */ /* 0x000fe400078efcff */
[----:B------:R-:W-:-:S02]  /*2b10*/  FSETP.NEU.FTZ.AND P0, PT, R7, R10, PT ;  /* 0x0000000a0700720b */ /* 0x000fc40003f1d000 */
[----:B------:R-:W-:Y:S02]  /*2b20*/  SHF.L.U32 R12, R9, R12, RZ ;  /* 0x0000000c090c7219 */ /* 0x000fe400000006ff */
[----:B------:R-:W-:Y:S02]  /*2b30*/  SEL R10, R11, RZ, P3 ;  /* 0x000000ff0b0a7207 */ /* 0x000fe40001800000 */
[----:B------:R-:W-:Y:S02]  /*2b40*/  ISETP.NE.AND P1, PT, R12, RZ, P1 ;  /* 0x000000ff0c00720c */ /* 0x000fe40000f25270 */
[----:B------:R-:W-:Y:S02]  /*2b50*/  SHF.R.U32.HI R10, RZ, R10, R9 ;  /* 0x0000000aff0a7219 */ /* 0x000fe40000011609 */
[----:B------:R-:W-:Y:S02]  /*2b60*/  PLOP3.LUT P0, PT, P0, P1, PT, 0xf8, 0x8f ;  /* 0x00000000008f781c */ /* 0x000fe40000703f70 */
[----:B------:R-:W-:-:S02]  /*2b70*/  SHF.R.U32.HI R12, RZ, 0x1, R10 ;  /* 0x00000001ff0c7819 */ /* 0x000fc4000001160a */
[----:B------:R-:W-:-:S04]  /*2b80*/  SEL R7, RZ, 0x1, !P0 ;  /* 0x00000001ff077807 */ /* 0x000fc80004000000 */
[----:B------:R-:W-:-:S04]  /*2b90*/  LOP3.LUT R7, R7, 0x1, R12, 0xf8, !PT ;  /* 0x0000000107077812 */ /* 0x000fc800078ef80c */
[----:B------:R-:W-:-:S04]  /*2ba0*/  LOP3.LUT R7, R7, R10, RZ, 0xc0, !PT ;  /* 0x0000000a07077212 */ /* 0x000fc800078ec0ff */
[----:B------:R-:W-:-:S04]  /*2bb0*/  IADD3 R7, PT, PT, R12, R7, RZ ;  /* 0x000000070c077210 */ /* 0x000fc80007ffe0ff */
[----:B------:R-:W-:Y:S01]  /*2bc0*/  LOP3.LUT R2, R7, R2, RZ, 0xfc, !PT ;  /* 0x0000000207027212 */ /* 0x000fe200078efcff */
[----:B------:R-:W-:Y:S06]  /*2bd0*/  BRA `(.L_x_55) ;  /* 0x0000000000107947 */ /* 0x000fec0003800000 */
.L_x_54:
[----:B------:R-:W-:-:S04]  /*2be0*/  LOP3.LUT R2, R2, 0x80000000, RZ, 0xc0, !PT ;  /* 0x8000000002027812 */ /* 0x000fc800078ec0ff */
[----:B------:R-:W-:Y:S01]  /*2bf0*/  LOP3.LUT R2, R2, 0x7f800000, RZ, 0xfc, !PT ;  /* 0x7f80000002027812 */ /* 0x000fe200078efcff */
[----:B------:R-:W-:Y:S06]  /*2c00*/  BRA `(.L_x_55) ;  /* 0x0000000000047947 */ /* 0x000fec0003800000 */
.L_x_53:
[----:B------:R-:W-:-:S07]  /*2c10*/  IMAD R2, R10, 0x800000, R2 ;  /* 0x008000000a027824 */ /* 0x000fce00078e0202 */
.L_x_55:
[----:B------:R-:W-:Y:S05]  /*2c20*/  BSYNC.RECONVERGENT B3 ;  /* 0x0000000000037941 */ /* 0x000fea0003800200 */
.L_x_52:
[----:B------:R-:W-:Y:S05]  /*2c30*/  BRA `(.L_x_56) ;  /* 0x0000000000207947 */ /* 0x000fea0003800000 */
.L_x_51:
[----:B------:R-:W-:-:S04]  /*2c40*/  LOP3.LUT R2, R11, 0x80000000, R10, 0x48, !PT ;  /* 0x800000000b027812 */ /* 0x000fc800078e480a */
[----:B------:R-:W-:Y:S01]  /*2c50*/  LOP3.LUT R2, R2, 0x7f800000, RZ, 0xfc, !PT ;  /* 0x7f80000002027812 */ /* 0x000fe200078efcff */
[----:B------:R-:W-:Y:S06]  /*2c60*/  BRA `(.L_x_56) ;  /* 0x0000000000147947 */ /* 0x000fec0003800000 */
.L_x_50:
[----:B------:R-:W-:Y:S01]  /*2c70*/  LOP3.LUT R2, R11, 0x80000000, R10, 0x48, !PT ;  /* 0x800000000b027812 */ /* 0x000fe200078e480a */
[----:B------:R-:W-:Y:S06]  /*2c80*/  BRA `(.L_x_56) ;  /* 0x00000000000c7947 */ /* 0x000fec0003800000 */
.L_x_49:
[----:B------:R-:W0:Y:S01]  /*2c90*/  MUFU.RSQ R2, -QNAN ;  /* 0xffc0000000027908 */ /* 0x000e220000001400 */
[----:B------:R-:W-:Y:S05]  /*2ca0*/  BRA `(.L_x_56) ;  /* 0x0000000000047947 */ /* 0x000fea0003800000 */
.L_x_48:
[----:B------:R-:W-:-:S07]  /*2cb0*/  FADD.FTZ R2, R2, R3 ;  /* 0x0000000302027221 */ /* 0x000fce0000010000 */
.L_x_56:
[----:B------:R-:W-:Y:S05]  /*2cc0*/  BSYNC.RECONVERGENT B2 ;  /* 0x0000000000027941 */ /* 0x000fea0003800200 */
.L_x_46:
[----:B------:R-:W-:-:S04]  /*2cd0*/  HFMA2 R9, -RZ, RZ, 0, 0 ;  /* 0x00000000ff097431 */ /* 0x000fc800000001ff */
[----:B0-----:R-:W-:Y:S05]  /*2ce0*/  RET.REL.NODEC R8 `(_Z22local_attention_kernelPKfS0_S0_Pfiiiiibf) ;  /* 0xffffffd008c47950 */ /* 0x001fea0003c3ffff */
.L_x_57:
[----:B------:R-:W-:-:S00]  /*2cf0*/  BRA `(.L_x_57) ;  /* 0xfffffffc00fc7947 */ /* 0x000fc0000383ffff */
[----:B------:R-:W-:-:S00]  /*2d00*/  NOP ;  /* 0x0000000000007918 */ /* 0x000fc00000000000 */
[----:B------:R-:W-:-:S00]  /*2d10*/  NOP ;  /* 0x0000000000007918 */ /* 0x000fc00000000000 */
[----:B------:R-:W-:-:S00]  /*2d20*/  NOP ;  /* 0x0000000000007918 */ /* 0x000fc00000000000 */
[----:B------:R-:W-:-:S00]  /*2d30*/  NOP ;  /* 0x0000000000007918 */ /* 0x000fc00000000000 */
[----:B------:R-:W-:-:S00]  /*2d40*/  NOP ;  /* 0x0000000000007918 */ /* 0x000fc00000000000 */
[----:B------:R-:W-:-:S00]  /*2d50*/  NOP ;  /* 0x0000000000007918 */ /* 0x000fc00000000000 */
[----:B------:R-:W-:-:S00]  /*2d60*/  NOP ;  /* 0x0000000000007918 */ /* 0x000fc00000000000 */
[----:B------:R-:W-:-:S00]  /*2d70*/  NOP ;  /* 0x0000000000007918 */ /* 0x000fc00000000000 */
.L_x_58:


//--------------------- .nv.shared._Z22local_attention_kernelPKfS0_S0_Pfiiiiibf --------------------------
	.section	.nv.shared._Z22local_attention_kernelPKfS0_S0_Pfiiiiibf,"aw",@nobits
	.sectionflags	@""
	.align	16
.nv.shared._Z22local_attention_kernelPKfS0_S0_Pfiiiiibf:
	.zero		1040


//--------------------- .nv.shared.reserved.0     --------------------------
	.section	.nv.shared.reserved.0,"aw",@nobits
	.weak		__nv_reservedSMEM_offset_0_alias
	.size		__nv_reservedSMEM_offset_0_alias, 0, 64
	.other		__nv_reservedSMEM_offset_0_alias,@"STO_CUDA_RESERVED_SHARED STV_DEFAULT"
__nv_reservedSMEM_offset_0_alias:
	.zero		0
	.zero		64


//--------------------- .nv.constant0._Z22local_attention_kernelPKfS0_S0_Pfiiiiibf --------------------------
	.section	.nv.constant0._Z22local_attention_kernelPKfS0_S0_Pfiiiiibf,"a",@progbits
	.sectionflags	@""
	.align	4
.nv.constant0._Z22local_attention_kernelPKfS0_S0_Pfiiiiibf:
	.zero		956


//--------------------- SYMBOLS --------------------------

	.type		.nv.reservedSmem.offset0,@object
	.size		.nv.reservedSmem.offset0,0x4
	.type		.nv.reservedSmem.cap,@object
	.size		.nv.reservedSmem.cap,0x4
